//
// Generated by NVIDIA NVVM Compiler
//
// Compiler Build ID: CL-36424714
// Cuda compilation tools, release 13.0, V13.0.88
// Based on NVVM 20.0.0
//

.version 9.0
.target sm_100
.address_size 64

	// .globl	_Z5mc_piPfii
.global .align 4 .b8 precalc_xorwow_matrix[102400];
.global .align 4 .b8 precalc_xorwow_offset_matrix[102400];
.global .align 4 .b8 mrg32k3aM1[2304];
.global .align 4 .b8 mrg32k3aM2[2304];
.global .align 4 .b8 mrg32k3aM1SubSeq[2016];
.global .align 4 .b8 mrg32k3aM2SubSeq[2016];
.global .align 4 .b8 mrg32k3aM1Seq[2304];
.global .align 4 .b8 mrg32k3aM2Seq[2304];
.const .align 8 .b8 __cr_lgamma_table[72];
.global .align 1 .b8 _ZN34_INTERNAL_1483e7fb_4_k_cu_9f223ee44cuda3std3__45__cpo5beginE[1];
.global .align 1 .b8 _ZN34_INTERNAL_1483e7fb_4_k_cu_9f223ee44cuda3std3__45__cpo3endE[1];
.global .align 1 .b8 _ZN34_INTERNAL_1483e7fb_4_k_cu_9f223ee44cuda3std3__45__cpo6cbeginE[1];
.global .align 1 .b8 _ZN34_INTERNAL_1483e7fb_4_k_cu_9f223ee44cuda3std3__45__cpo4cendE[1];
.global .align 1 .b8 _ZN34_INTERNAL_1483e7fb_4_k_cu_9f223ee44cuda3std3__45__cpo6rbeginE[1];
.global .align 1 .b8 _ZN34_INTERNAL_1483e7fb_4_k_cu_9f223ee44cuda3std3__45__cpo4rendE[1];
.global .align 1 .b8 _ZN34_INTERNAL_1483e7fb_4_k_cu_9f223ee44cuda3std3__45__cpo7crbeginE[1];
.global .align 1 .b8 _ZN34_INTERNAL_1483e7fb_4_k_cu_9f223ee44cuda3std3__45__cpo5crendE[1];
.global .align 1 .b8 _ZN34_INTERNAL_1483e7fb_4_k_cu_9f223ee44cuda3std3__436_GLOBAL__N__1483e7fb_4_k_cu_9f223ee46ignoreE[1];
.global .align 1 .b8 _ZN34_INTERNAL_1483e7fb_4_k_cu_9f223ee44cuda3std3__419piecewise_constructE[1];
.global .align 1 .b8 _ZN34_INTERNAL_1483e7fb_4_k_cu_9f223ee44cuda3std3__48in_placeE[1];
.global .align 1 .b8 _ZN34_INTERNAL_1483e7fb_4_k_cu_9f223ee44cuda3std3__420unreachable_sentinelE[1];
.global .align 1 .b8 _ZN34_INTERNAL_1483e7fb_4_k_cu_9f223ee44cuda3std3__47nulloptE[1];
.global .align 1 .b8 _ZN34_INTERNAL_1483e7fb_4_k_cu_9f223ee44cuda3std3__48unexpectE[1];
.global .align 1 .b8 _ZN34_INTERNAL_1483e7fb_4_k_cu_9f223ee44cuda3std6ranges3__45__cpo4swapE[1];
.global .align 1 .b8 _ZN34_INTERNAL_1483e7fb_4_k_cu_9f223ee44cuda3std6ranges3__45__cpo9iter_moveE[1];
.global .align 1 .b8 _ZN34_INTERNAL_1483e7fb_4_k_cu_9f223ee44cuda3std6ranges3__45__cpo5beginE[1];
.global .align 1 .b8 _ZN34_INTERNAL_1483e7fb_4_k_cu_9f223ee44cuda3std6ranges3__45__cpo3endE[1];
.global .align 1 .b8 _ZN34_INTERNAL_1483e7fb_4_k_cu_9f223ee44cuda3std6ranges3__45__cpo6cbeginE[1];
.global .align 1 .b8 _ZN34_INTERNAL_1483e7fb_4_k_cu_9f223ee44cuda3std6ranges3__45__cpo4cendE[1];
.global .align 1 .b8 _ZN34_INTERNAL_1483e7fb_4_k_cu_9f223ee44cuda3std6ranges3__45__cpo7advanceE[1];
.global .align 1 .b8 _ZN34_INTERNAL_1483e7fb_4_k_cu_9f223ee44cuda3std6ranges3__45__cpo9iter_swapE[1];
.global .align 1 .b8 _ZN34_INTERNAL_1483e7fb_4_k_cu_9f223ee44cuda3std6ranges3__45__cpo4nextE[1];
.global .align 1 .b8 _ZN34_INTERNAL_1483e7fb_4_k_cu_9f223ee44cuda3std6ranges3__45__cpo4prevE[1];
.global .align 1 .b8 _ZN34_INTERNAL_1483e7fb_4_k_cu_9f223ee44cuda3std6ranges3__45__cpo4dataE[1];
.global .align 1 .b8 _ZN34_INTERNAL_1483e7fb_4_k_cu_9f223ee44cuda3std6ranges3__45__cpo5cdataE[1];
.global .align 1 .b8 _ZN34_INTERNAL_1483e7fb_4_k_cu_9f223ee44cuda3std6ranges3__45__cpo4sizeE[1];
.global .align 1 .b8 _ZN34_INTERNAL_1483e7fb_4_k_cu_9f223ee44cuda3std6ranges3__45__cpo5ssizeE[1];
.global .align 1 .b8 _ZN34_INTERNAL_1483e7fb_4_k_cu_9f223ee44cuda3std6ranges3__45__cpo8distanceE[1];
.global .align 1 .b8 _ZN34_INTERNAL_1483e7fb_4_k_cu_9f223ee46thrust24THRUST_300001_SM_1000_NS8cuda_cub3parE[1];
.global .align 1 .b8 _ZN34_INTERNAL_1483e7fb_4_k_cu_9f223ee46thrust24THRUST_300001_SM_1000_NS8cuda_cub10par_nosyncE[1];
.global .align 1 .b8 _ZN34_INTERNAL_1483e7fb_4_k_cu_9f223ee46thrust24THRUST_300001_SM_1000_NS6system6detail10sequential3seqE[1];
.global .align 1 .b8 _ZN34_INTERNAL_1483e7fb_4_k_cu_9f223ee46thrust24THRUST_300001_SM_1000_NS12placeholders2_1E[1];
.global .align 1 .b8 _ZN34_INTERNAL_1483e7fb_4_k_cu_9f223ee46thrust24THRUST_300001_SM_1000_NS12placeholders2_2E[1];
.global .align 1 .b8 _ZN34_INTERNAL_1483e7fb_4_k_cu_9f223ee46thrust24THRUST_300001_SM_1000_NS12placeholders2_3E[1];
.global .align 1 .b8 _ZN34_INTERNAL_1483e7fb_4_k_cu_9f223ee46thrust24THRUST_300001_SM_1000_NS12placeholders2_4E[1];
.global .align 1 .b8 _ZN34_INTERNAL_1483e7fb_4_k_cu_9f223ee46thrust24THRUST_300001_SM_1000_NS12placeholders2_5E[1];
.global .align 1 .b8 _ZN34_INTERNAL_1483e7fb_4_k_cu_9f223ee46thrust24THRUST_300001_SM_1000_NS12placeholders2_6E[1];
.global .align 1 .b8 _ZN34_INTERNAL_1483e7fb_4_k_cu_9f223ee46thrust24THRUST_300001_SM_1000_NS12placeholders2_7E[1];
.global .align 1 .b8 _ZN34_INTERNAL_1483e7fb_4_k_cu_9f223ee46thrust24THRUST_300001_SM_1000_NS12placeholders2_8E[1];
.global .align 1 .b8 _ZN34_INTERNAL_1483e7fb_4_k_cu_9f223ee46thrust24THRUST_300001_SM_1000_NS12placeholders2_9E[1];
.global .align 1 .b8 _ZN34_INTERNAL_1483e7fb_4_k_cu_9f223ee46thrust24THRUST_300001_SM_1000_NS12placeholders3_10E[1];
.global .align 1 .b8 _ZN34_INTERNAL_1483e7fb_4_k_cu_9f223ee46thrust24THRUST_300001_SM_1000_NS3seqE[1];

.visible .entry _Z5mc_piPfii(
	.param .u64 .ptr .align 1 _Z5mc_piPfii_param_0,
	.param .u32 _Z5mc_piPfii_param_1,
	.param .u32 _Z5mc_piPfii_param_2
)
{
	.local .align 8 .b8 	__local_depot0[48];
	.reg .b64 	%SP;
	.reg .b64 	%SPL;
	.reg .pred 	%p<74>;
	.reg .b32 	%r<1369>;
	.reg .b32 	%f<37>;
	.reg .b64 	%rd<27>;

	mov.u64 	%SPL, __local_depot0;
	ld.param.u64 	%rd10, [_Z5mc_piPfii_param_0];
	ld.param.u32 	%r598, [_Z5mc_piPfii_param_1];
	ld.param.u32 	%r597, [_Z5mc_piPfii_param_2];
	add.u64 	%rd1, %SPL, 0;
	mov.u32 	%r599, %ctaid.x;
	mov.u32 	%r600, %ntid.x;
	mov.u32 	%r601, %tid.x;
	mad.lo.s32 	%r602, %r599, %r600, %r601;
	cvt.s64.s32 	%rd2, %r602;
	xor.b32  	%r603, %r598, -1429050551;
	mul.lo.s32 	%r1, %r603, 1099087573;
	setp.gt.s32 	%p1, %r598, -1;
	selp.b32 	%r2, -644748465, -1947113066, %p1;
	add.s32 	%r604, %r2, %r1;
	add.s32 	%r1353, %r604, 6615241;
	add.s32 	%r1074, %r1, 123456789;
	st.local.v2.u32 	[%rd1], {%r1353, %r1074};
	xor.b32  	%r1073, %r1, 362436069;
	add.s32 	%r1072, %r2, 521288629;
	st.local.v2.u32 	[%rd1+8], {%r1073, %r1072};
	xor.b32  	%r1071, %r2, 88675123;
	add.s32 	%r1070, %r1, 5783321;
	st.local.v2.u32 	[%rd1+16], {%r1071, %r1070};
	setp.eq.s32 	%p2, %r602, 0;
	@%p2 bra 	$L__BB0_115;
	mov.b32 	%r1057, 0;
	mov.u64 	%rd26, %rd2;
$L__BB0_2:
	mov.u64 	%rd3, %rd26;
	and.b64  	%rd4, %rd3, 3;
	setp.eq.s64 	%p3, %rd4, 0;
	@%p3 bra 	$L__BB0_114;
	mul.wide.u32 	%rd12, %r1057, 3200;
	mov.u64 	%rd13, precalc_xorwow_matrix;
	add.s64 	%rd5, %rd13, %rd12;
	mov.b32 	%r1070, 0;
	mov.u32 	%r1071, %r1070;
	mov.u32 	%r1072, %r1070;
	mov.u32 	%r1073, %r1070;
	mov.u32 	%r1074, %r1070;
	mov.u32 	%r1063, %r1070;
$L__BB0_4:
	mul.wide.u32 	%rd14, %r1063, 4;
	add.s64 	%rd15, %rd1, %rd14;
	ld.local.u32 	%r21, [%rd15+4];
	shl.b32 	%r22, %r1063, 5;
	mov.b32 	%r1069, 0;
$L__BB0_5:
	.pragma "nounroll";
	shr.u32 	%r608, %r21, %r1069;
	and.b32  	%r609, %r608, 1;
	setp.eq.b32 	%p4, %r609, 1;
	not.pred 	%p5, %p4;
	add.s32 	%r610, %r22, %r1069;
	mul.lo.s32 	%r611, %r610, 5;
	mul.wide.u32 	%rd16, %r611, 4;
	add.s64 	%rd6, %rd5, %rd16;
	@%p5 bra 	$L__BB0_7;
	ld.global.u32 	%r612, [%rd6];
	xor.b32  	%r1074, %r1074, %r612;
	ld.global.u32 	%r613, [%rd6+4];
	xor.b32  	%r1073, %r1073, %r613;
	ld.global.u32 	%r614, [%rd6+8];
	xor.b32  	%r1072, %r1072, %r614;
	ld.global.u32 	%r615, [%rd6+12];
	xor.b32  	%r1071, %r1071, %r615;
	ld.global.u32 	%r616, [%rd6+16];
	xor.b32  	%r1070, %r1070, %r616;
$L__BB0_7:
	and.b32  	%r618, %r608, 2;
	setp.eq.s32 	%p6, %r618, 0;
	@%p6 bra 	$L__BB0_9;
	ld.global.u32 	%r619, [%rd6+20];
	xor.b32  	%r1074, %r1074, %r619;
	ld.global.u32 	%r620, [%rd6+24];
	xor.b32  	%r1073, %r1073, %r620;
	ld.global.u32 	%r621, [%rd6+28];
	xor.b32  	%r1072, %r1072, %r621;
	ld.global.u32 	%r622, [%rd6+32];
	xor.b32  	%r1071, %r1071, %r622;
	ld.global.u32 	%r623, [%rd6+36];
	xor.b32  	%r1070, %r1070, %r623;
$L__BB0_9:
	and.b32  	%r625, %r608, 4;
	setp.eq.s32 	%p7, %r625, 0;
	@%p7 bra 	$L__BB0_11;
	ld.global.u32 	%r626, [%rd6+40];
	xor.b32  	%r1074, %r1074, %r626;
	ld.global.u32 	%r627, [%rd6+44];
	xor.b32  	%r1073, %r1073, %r627;
	ld.global.u32 	%r628, [%rd6+48];
	xor.b32  	%r1072, %r1072, %r628;
	ld.global.u32 	%r629, [%rd6+52];
	xor.b32  	%r1071, %r1071, %r629;
	ld.global.u32 	%r630, [%rd6+56];
	xor.b32  	%r1070, %r1070, %r630;
$L__BB0_11:
	and.b32  	%r632, %r608, 8;
	setp.eq.s32 	%p8, %r632, 0;
	@%p8 bra 	$L__BB0_13;
	ld.global.u32 	%r633, [%rd6+60];
	xor.b32  	%r1074, %r1074, %r633;
	ld.global.u32 	%r634, [%rd6+64];
	xor.b32  	%r1073, %r1073, %r634;
	ld.global.u32 	%r635, [%rd6+68];
	xor.b32  	%r1072, %r1072, %r635;
	ld.global.u32 	%r636, [%rd6+72];
	xor.b32  	%r1071, %r1071, %r636;
	ld.global.u32 	%r637, [%rd6+76];
	xor.b32  	%r1070, %r1070, %r637;
$L__BB0_13:
	and.b32  	%r639, %r608, 16;
	setp.eq.s32 	%p9, %r639, 0;
	@%p9 bra 	$L__BB0_15;
	ld.global.u32 	%r640, [%rd6+80];
	xor.b32  	%r1074, %r1074, %r640;
	ld.global.u32 	%r641, [%rd6+84];
	xor.b32  	%r1073, %r1073, %r641;
	ld.global.u32 	%r642, [%rd6+88];
	xor.b32  	%r1072, %r1072, %r642;
	ld.global.u32 	%r643, [%rd6+92];
	xor.b32  	%r1071, %r1071, %r643;
	ld.global.u32 	%r644, [%rd6+96];
	xor.b32  	%r1070, %r1070, %r644;
$L__BB0_15:
	and.b32  	%r646, %r608, 32;
	setp.eq.s32 	%p10, %r646, 0;
	@%p10 bra 	$L__BB0_17;
	ld.global.u32 	%r647, [%rd6+100];
	xor.b32  	%r1074, %r1074, %r647;
	ld.global.u32 	%r648, [%rd6+104];
	xor.b32  	%r1073, %r1073, %r648;
	ld.global.u32 	%r649, [%rd6+108];
	xor.b32  	%r1072, %r1072, %r649;
	ld.global.u32 	%r650, [%rd6+112];
	xor.b32  	%r1071, %r1071, %r650;
	ld.global.u32 	%r651, [%rd6+116];
	xor.b32  	%r1070, %r1070, %r651;
$L__BB0_17:
	and.b32  	%r653, %r608, 64;
	setp.eq.s32 	%p11, %r653, 0;
	@%p11 bra 	$L__BB0_19;
	ld.global.u32 	%r654, [%rd6+120];
	xor.b32  	%r1074, %r1074, %r654;
	ld.global.u32 	%r655, [%rd6+124];
	xor.b32  	%r1073, %r1073, %r655;
	ld.global.u32 	%r656, [%rd6+128];
	xor.b32  	%r1072, %r1072, %r656;
	ld.global.u32 	%r657, [%rd6+132];
	xor.b32  	%r1071, %r1071, %r657;
	ld.global.u32 	%r658, [%rd6+136];
	xor.b32  	%r1070, %r1070, %r658;
$L__BB0_19:
	and.b32  	%r660, %r608, 128;
	setp.eq.s32 	%p12, %r660, 0;
	@%p12 bra 	$L__BB0_21;
	ld.global.u32 	%r661, [%rd6+140];
	xor.b32  	%r1074, %r1074, %r661;
	ld.global.u32 	%r662, [%rd6+144];
	xor.b32  	%r1073, %r1073, %r662;
	ld.global.u32 	%r663, [%rd6+148];
	xor.b32  	%r1072, %r1072, %r663;
	ld.global.u32 	%r664, [%rd6+152];
	xor.b32  	%r1071, %r1071, %r664;
	ld.global.u32 	%r665, [%rd6+156];
	xor.b32  	%r1070, %r1070, %r665;
$L__BB0_21:
	and.b32  	%r667, %r608, 256;
	setp.eq.s32 	%p13, %r667, 0;
	@%p13 bra 	$L__BB0_23;
	ld.global.u32 	%r668, [%rd6+160];
	xor.b32  	%r1074, %r1074, %r668;
	ld.global.u32 	%r669, [%rd6+164];
	xor.b32  	%r1073, %r1073, %r669;
	ld.global.u32 	%r670, [%rd6+168];
	xor.b32  	%r1072, %r1072, %r670;
	ld.global.u32 	%r671, [%rd6+172];
	xor.b32  	%r1071, %r1071, %r671;
	ld.global.u32 	%r672, [%rd6+176];
	xor.b32  	%r1070, %r1070, %r672;
$L__BB0_23:
	and.b32  	%r674, %r608, 512;
	setp.eq.s32 	%p14, %r674, 0;
	@%p14 bra 	$L__BB0_25;
	ld.global.u32 	%r675, [%rd6+180];
	xor.b32  	%r1074, %r1074, %r675;
	ld.global.u32 	%r676, [%rd6+184];
	xor.b32  	%r1073, %r1073, %r676;
	ld.global.u32 	%r677, [%rd6+188];
	xor.b32  	%r1072, %r1072, %r677;
	ld.global.u32 	%r678, [%rd6+192];
	xor.b32  	%r1071, %r1071, %r678;
	ld.global.u32 	%r679, [%rd6+196];
	xor.b32  	%r1070, %r1070, %r679;
$L__BB0_25:
	and.b32  	%r681, %r608, 1024;
	setp.eq.s32 	%p15, %r681, 0;
	@%p15 bra 	$L__BB0_27;
	ld.global.u32 	%r682, [%rd6+200];
	xor.b32  	%r1074, %r1074, %r682;
	ld.global.u32 	%r683, [%rd6+204];
	xor.b32  	%r1073, %r1073, %r683;
	ld.global.u32 	%r684, [%rd6+208];
	xor.b32  	%r1072, %r1072, %r684;
	ld.global.u32 	%r685, [%rd6+212];
	xor.b32  	%r1071, %r1071, %r685;
	ld.global.u32 	%r686, [%rd6+216];
	xor.b32  	%r1070, %r1070, %r686;
$L__BB0_27:
	and.b32  	%r688, %r608, 2048;
	setp.eq.s32 	%p16, %r688, 0;
	@%p16 bra 	$L__BB0_29;
	ld.global.u32 	%r689, [%rd6+220];
	xor.b32  	%r1074, %r1074, %r689;
	ld.global.u32 	%r690, [%rd6+224];
	xor.b32  	%r1073, %r1073, %r690;
	ld.global.u32 	%r691, [%rd6+228];
	xor.b32  	%r1072, %r1072, %r691;
	ld.global.u32 	%r692, [%rd6+232];
	xor.b32  	%r1071, %r1071, %r692;
	ld.global.u32 	%r693, [%rd6+236];
	xor.b32  	%r1070, %r1070, %r693;
$L__BB0_29:
	and.b32  	%r695, %r608, 4096;
	setp.eq.s32 	%p17, %r695, 0;
	@%p17 bra 	$L__BB0_31;
	ld.global.u32 	%r696, [%rd6+240];
	xor.b32  	%r1074, %r1074, %r696;
	ld.global.u32 	%r697, [%rd6+244];
	xor.b32  	%r1073, %r1073, %r697;
	ld.global.u32 	%r698, [%rd6+248];
	xor.b32  	%r1072, %r1072, %r698;
	ld.global.u32 	%r699, [%rd6+252];
	xor.b32  	%r1071, %r1071, %r699;
	ld.global.u32 	%r700, [%rd6+256];
	xor.b32  	%r1070, %r1070, %r700;
$L__BB0_31:
	and.b32  	%r702, %r608, 8192;
	setp.eq.s32 	%p18, %r702, 0;
	@%p18 bra 	$L__BB0_33;
	ld.global.u32 	%r703, [%rd6+260];
	xor.b32  	%r1074, %r1074, %r703;
	ld.global.u32 	%r704, [%rd6+264];
	xor.b32  	%r1073, %r1073, %r704;
	ld.global.u32 	%r705, [%rd6+268];
	xor.b32  	%r1072, %r1072, %r705;
	ld.global.u32 	%r706, [%rd6+272];
	xor.b32  	%r1071, %r1071, %r706;
	ld.global.u32 	%r707, [%rd6+276];
	xor.b32  	%r1070, %r1070, %r707;
$L__BB0_33:
	and.b32  	%r709, %r608, 16384;
	setp.eq.s32 	%p19, %r709, 0;
	@%p19 bra 	$L__BB0_35;
	ld.global.u32 	%r710, [%rd6+280];
	xor.b32  	%r1074, %r1074, %r710;
	ld.global.u32 	%r711, [%rd6+284];
	xor.b32  	%r1073, %r1073, %r711;
	ld.global.u32 	%r712, [%rd6+288];
	xor.b32  	%r1072, %r1072, %r712;
	ld.global.u32 	%r713, [%rd6+292];
	xor.b32  	%r1071, %r1071, %r713;
	ld.global.u32 	%r714, [%rd6+296];
	xor.b32  	%r1070, %r1070, %r714;
$L__BB0_35:
	and.b32  	%r716, %r608, 32768;
	setp.eq.s32 	%p20, %r716, 0;
	@%p20 bra 	$L__BB0_37;
	ld.global.u32 	%r717, [%rd6+300];
	xor.b32  	%r1074, %r1074, %r717;
	ld.global.u32 	%r718, [%rd6+304];
	xor.b32  	%r1073, %r1073, %r718;
	ld.global.u32 	%r719, [%rd6+308];
	xor.b32  	%r1072, %r1072, %r719;
	ld.global.u32 	%r720, [%rd6+312];
	xor.b32  	%r1071, %r1071, %r720;
	ld.global.u32 	%r721, [%rd6+316];
	xor.b32  	%r1070, %r1070, %r721;
$L__BB0_37:
	add.s32 	%r1069, %r1069, 16;
	setp.ne.s32 	%p21, %r1069, 32;
	@%p21 bra 	$L__BB0_5;
	mad.lo.s32 	%r722, %r1063, -31, %r22;
	add.s32 	%r1063, %r722, 1;
	setp.ne.s32 	%p22, %r1063, 5;
	@%p22 bra 	$L__BB0_4;
	st.local.u32 	[%rd1+4], %r1074;
	st.local.v2.u32 	[%rd1+8], {%r1073, %r1072};
	st.local.v2.u32 	[%rd1+16], {%r1071, %r1070};
	setp.eq.s64 	%p23, %rd4, 1;
	@%p23 bra 	$L__BB0_114;
	mov.b32 	%r1070, 0;
	mov.u32 	%r1071, %r1070;
	mov.u32 	%r1072, %r1070;
	mov.u32 	%r1073, %r1070;
	mov.u32 	%r1074, %r1070;
	mov.u32 	%r1155, %r1070;
$L__BB0_41:
	mul.wide.u32 	%rd17, %r1155, 4;
	add.s64 	%rd18, %rd1, %rd17;
	ld.local.u32 	%r197, [%rd18+4];
	shl.b32 	%r198, %r1155, 5;
	mov.b32 	%r1161, 0;
$L__BB0_42:
	.pragma "nounroll";
	shr.u32 	%r725, %r197, %r1161;
	and.b32  	%r726, %r725, 1;
	setp.eq.b32 	%p24, %r726, 1;
	not.pred 	%p25, %p24;
	add.s32 	%r727, %r198, %r1161;
	mul.lo.s32 	%r728, %r727, 5;
	mul.wide.u32 	%rd19, %r728, 4;
	add.s64 	%rd7, %rd5, %rd19;
	@%p25 bra 	$L__BB0_44;
	ld.global.u32 	%r729, [%rd7];
	xor.b32  	%r1074, %r1074, %r729;
	ld.global.u32 	%r730, [%rd7+4];
	xor.b32  	%r1073, %r1073, %r730;
	ld.global.u32 	%r731, [%rd7+8];
	xor.b32  	%r1072, %r1072, %r731;
	ld.global.u32 	%r732, [%rd7+12];
	xor.b32  	%r1071, %r1071, %r732;
	ld.global.u32 	%r733, [%rd7+16];
	xor.b32  	%r1070, %r1070, %r733;
$L__BB0_44:
	and.b32  	%r735, %r725, 2;
	setp.eq.s32 	%p26, %r735, 0;
	@%p26 bra 	$L__BB0_46;
	ld.global.u32 	%r736, [%rd7+20];
	xor.b32  	%r1074, %r1074, %r736;
	ld.global.u32 	%r737, [%rd7+24];
	xor.b32  	%r1073, %r1073, %r737;
	ld.global.u32 	%r738, [%rd7+28];
	xor.b32  	%r1072, %r1072, %r738;
	ld.global.u32 	%r739, [%rd7+32];
	xor.b32  	%r1071, %r1071, %r739;
	ld.global.u32 	%r740, [%rd7+36];
	xor.b32  	%r1070, %r1070, %r740;
$L__BB0_46:
	and.b32  	%r742, %r725, 4;
	setp.eq.s32 	%p27, %r742, 0;
	@%p27 bra 	$L__BB0_48;
	ld.global.u32 	%r743, [%rd7+40];
	xor.b32  	%r1074, %r1074, %r743;
	ld.global.u32 	%r744, [%rd7+44];
	xor.b32  	%r1073, %r1073, %r744;
	ld.global.u32 	%r745, [%rd7+48];
	xor.b32  	%r1072, %r1072, %r745;
	ld.global.u32 	%r746, [%rd7+52];
	xor.b32  	%r1071, %r1071, %r746;
	ld.global.u32 	%r747, [%rd7+56];
	xor.b32  	%r1070, %r1070, %r747;
$L__BB0_48:
	and.b32  	%r749, %r725, 8;
	setp.eq.s32 	%p28, %r749, 0;
	@%p28 bra 	$L__BB0_50;
	ld.global.u32 	%r750, [%rd7+60];
	xor.b32  	%r1074, %r1074, %r750;
	ld.global.u32 	%r751, [%rd7+64];
	xor.b32  	%r1073, %r1073, %r751;
	ld.global.u32 	%r752, [%rd7+68];
	xor.b32  	%r1072, %r1072, %r752;
	ld.global.u32 	%r753, [%rd7+72];
	xor.b32  	%r1071, %r1071, %r753;
	ld.global.u32 	%r754, [%rd7+76];
	xor.b32  	%r1070, %r1070, %r754;
$L__BB0_50:
	and.b32  	%r756, %r725, 16;
	setp.eq.s32 	%p29, %r756, 0;
	@%p29 bra 	$L__BB0_52;
	ld.global.u32 	%r757, [%rd7+80];
	xor.b32  	%r1074, %r1074, %r757;
	ld.global.u32 	%r758, [%rd7+84];
	xor.b32  	%r1073, %r1073, %r758;
	ld.global.u32 	%r759, [%rd7+88];
	xor.b32  	%r1072, %r1072, %r759;
	ld.global.u32 	%r760, [%rd7+92];
	xor.b32  	%r1071, %r1071, %r760;
	ld.global.u32 	%r761, [%rd7+96];
	xor.b32  	%r1070, %r1070, %r761;
$L__BB0_52:
	and.b32  	%r763, %r725, 32;
	setp.eq.s32 	%p30, %r763, 0;
	@%p30 bra 	$L__BB0_54;
	ld.global.u32 	%r764, [%rd7+100];
	xor.b32  	%r1074, %r1074, %r764;
	ld.global.u32 	%r765, [%rd7+104];
	xor.b32  	%r1073, %r1073, %r765;
	ld.global.u32 	%r766, [%rd7+108];
	xor.b32  	%r1072, %r1072, %r766;
	ld.global.u32 	%r767, [%rd7+112];
	xor.b32  	%r1071, %r1071, %r767;
	ld.global.u32 	%r768, [%rd7+116];
	xor.b32  	%r1070, %r1070, %r768;
$L__BB0_54:
	and.b32  	%r770, %r725, 64;
	setp.eq.s32 	%p31, %r770, 0;
	@%p31 bra 	$L__BB0_56;
	ld.global.u32 	%r771, [%rd7+120];
	xor.b32  	%r1074, %r1074, %r771;
	ld.global.u32 	%r772, [%rd7+124];
	xor.b32  	%r1073, %r1073, %r772;
	ld.global.u32 	%r773, [%rd7+128];
	xor.b32  	%r1072, %r1072, %r773;
	ld.global.u32 	%r774, [%rd7+132];
	xor.b32  	%r1071, %r1071, %r774;
	ld.global.u32 	%r775, [%rd7+136];
	xor.b32  	%r1070, %r1070, %r775;
$L__BB0_56:
	and.b32  	%r777, %r725, 128;
	setp.eq.s32 	%p32, %r777, 0;
	@%p32 bra 	$L__BB0_58;
	ld.global.u32 	%r778, [%rd7+140];
	xor.b32  	%r1074, %r1074, %r778;
	ld.global.u32 	%r779, [%rd7+144];
	xor.b32  	%r1073, %r1073, %r779;
	ld.global.u32 	%r780, [%rd7+148];
	xor.b32  	%r1072, %r1072, %r780;
	ld.global.u32 	%r781, [%rd7+152];
	xor.b32  	%r1071, %r1071, %r781;
	ld.global.u32 	%r782, [%rd7+156];
	xor.b32  	%r1070, %r1070, %r782;
$L__BB0_58:
	and.b32  	%r784, %r725, 256;
	setp.eq.s32 	%p33, %r784, 0;
	@%p33 bra 	$L__BB0_60;
	ld.global.u32 	%r785, [%rd7+160];
	xor.b32  	%r1074, %r1074, %r785;
	ld.global.u32 	%r786, [%rd7+164];
	xor.b32  	%r1073, %r1073, %r786;
	ld.global.u32 	%r787, [%rd7+168];
	xor.b32  	%r1072, %r1072, %r787;
	ld.global.u32 	%r788, [%rd7+172];
	xor.b32  	%r1071, %r1071, %r788;
	ld.global.u32 	%r789, [%rd7+176];
	xor.b32  	%r1070, %r1070, %r789;
$L__BB0_60:
	and.b32  	%r791, %r725, 512;
	setp.eq.s32 	%p34, %r791, 0;
	@%p34 bra 	$L__BB0_62;
	ld.global.u32 	%r792, [%rd7+180];
	xor.b32  	%r1074, %r1074, %r792;
	ld.global.u32 	%r793, [%rd7+184];
	xor.b32  	%r1073, %r1073, %r793;
	ld.global.u32 	%r794, [%rd7+188];
	xor.b32  	%r1072, %r1072, %r794;
	ld.global.u32 	%r795, [%rd7+192];
	xor.b32  	%r1071, %r1071, %r795;
	ld.global.u32 	%r796, [%rd7+196];
	xor.b32  	%r1070, %r1070, %r796;
$L__BB0_62:
	and.b32  	%r798, %r725, 1024;
	setp.eq.s32 	%p35, %r798, 0;
	@%p35 bra 	$L__BB0_64;
	ld.global.u32 	%r799, [%rd7+200];
	xor.b32  	%r1074, %r1074, %r799;
	ld.global.u32 	%r800, [%rd7+204];
	xor.b32  	%r1073, %r1073, %r800;
	ld.global.u32 	%r801, [%rd7+208];
	xor.b32  	%r1072, %r1072, %r801;
	ld.global.u32 	%r802, [%rd7+212];
	xor.b32  	%r1071, %r1071, %r802;
	ld.global.u32 	%r803, [%rd7+216];
	xor.b32  	%r1070, %r1070, %r803;
$L__BB0_64:
	and.b32  	%r805, %r725, 2048;
	setp.eq.s32 	%p36, %r805, 0;
	@%p36 bra 	$L__BB0_66;
	ld.global.u32 	%r806, [%rd7+220];
	xor.b32  	%r1074, %r1074, %r806;
	ld.global.u32 	%r807, [%rd7+224];
	xor.b32  	%r1073, %r1073, %r807;
	ld.global.u32 	%r808, [%rd7+228];
	xor.b32  	%r1072, %r1072, %r808;
	ld.global.u32 	%r809, [%rd7+232];
	xor.b32  	%r1071, %r1071, %r809;
	ld.global.u32 	%r810, [%rd7+236];
	xor.b32  	%r1070, %r1070, %r810;
$L__BB0_66:
	and.b32  	%r812, %r725, 4096;
	setp.eq.s32 	%p37, %r812, 0;
	@%p37 bra 	$L__BB0_68;
	ld.global.u32 	%r813, [%rd7+240];
	xor.b32  	%r1074, %r1074, %r813;
	ld.global.u32 	%r814, [%rd7+244];
	xor.b32  	%r1073, %r1073, %r814;
	ld.global.u32 	%r815, [%rd7+248];
	xor.b32  	%r1072, %r1072, %r815;
	ld.global.u32 	%r816, [%rd7+252];
	xor.b32  	%r1071, %r1071, %r816;
	ld.global.u32 	%r817, [%rd7+256];
	xor.b32  	%r1070, %r1070, %r817;
$L__BB0_68:
	and.b32  	%r819, %r725, 8192;
	setp.eq.s32 	%p38, %r819, 0;
	@%p38 bra 	$L__BB0_70;
	ld.global.u32 	%r820, [%rd7+260];
	xor.b32  	%r1074, %r1074, %r820;
	ld.global.u32 	%r821, [%rd7+264];
	xor.b32  	%r1073, %r1073, %r821;
	ld.global.u32 	%r822, [%rd7+268];
	xor.b32  	%r1072, %r1072, %r822;
	ld.global.u32 	%r823, [%rd7+272];
	xor.b32  	%r1071, %r1071, %r823;
	ld.global.u32 	%r824, [%rd7+276];
	xor.b32  	%r1070, %r1070, %r824;
$L__BB0_70:
	and.b32  	%r826, %r725, 16384;
	setp.eq.s32 	%p39, %r826, 0;
	@%p39 bra 	$L__BB0_72;
	ld.global.u32 	%r827, [%rd7+280];
	xor.b32  	%r1074, %r1074, %r827;
	ld.global.u32 	%r828, [%rd7+284];
	xor.b32  	%r1073, %r1073, %r828;
	ld.global.u32 	%r829, [%rd7+288];
	xor.b32  	%r1072, %r1072, %r829;
	ld.global.u32 	%r830, [%rd7+292];
	xor.b32  	%r1071, %r1071, %r830;
	ld.global.u32 	%r831, [%rd7+296];
	xor.b32  	%r1070, %r1070, %r831;
$L__BB0_72:
	and.b32  	%r833, %r725, 32768;
	setp.eq.s32 	%p40, %r833, 0;
	@%p40 bra 	$L__BB0_74;
	ld.global.u32 	%r834, [%rd7+300];
	xor.b32  	%r1074, %r1074, %r834;
	ld.global.u32 	%r835, [%rd7+304];
	xor.b32  	%r1073, %r1073, %r835;
	ld.global.u32 	%r836, [%rd7+308];
	xor.b32  	%r1072, %r1072, %r836;
	ld.global.u32 	%r837, [%rd7+312];
	xor.b32  	%r1071, %r1071, %r837;
	ld.global.u32 	%r838, [%rd7+316];
	xor.b32  	%r1070, %r1070, %r838;
$L__BB0_74:
	add.s32 	%r1161, %r1161, 16;
	setp.ne.s32 	%p41, %r1161, 32;
	@%p41 bra 	$L__BB0_42;
	mad.lo.s32 	%r839, %r1155, -31, %r198;
	add.s32 	%r1155, %r839, 1;
	setp.ne.s32 	%p42, %r1155, 5;
	@%p42 bra 	$L__BB0_41;
	st.local.u32 	[%rd1+4], %r1074;
	st.local.v2.u32 	[%rd1+8], {%r1073, %r1072};
	st.local.v2.u32 	[%rd1+16], {%r1071, %r1070};
	setp.ne.s64 	%p43, %rd4, 3;
	@%p43 bra 	$L__BB0_114;
	mov.b32 	%r1070, 0;
	mov.u32 	%r1071, %r1070;
	mov.u32 	%r1072, %r1070;
	mov.u32 	%r1073, %r1070;
	mov.u32 	%r1074, %r1070;
	mov.u32 	%r1247, %r1070;
$L__BB0_78:
	mul.wide.u32 	%rd20, %r1247, 4;
	add.s64 	%rd21, %rd1, %rd20;
	ld.local.u32 	%r373, [%rd21+4];
	shl.b32 	%r374, %r1247, 5;
	mov.b32 	%r1253, 0;
$L__BB0_79:
	.pragma "nounroll";
	shr.u32 	%r842, %r373, %r1253;
	and.b32  	%r843, %r842, 1;
	setp.eq.b32 	%p44, %r843, 1;
	not.pred 	%p45, %p44;
	add.s32 	%r844, %r374, %r1253;
	mul.lo.s32 	%r845, %r844, 5;
	mul.wide.u32 	%rd22, %r845, 4;
	add.s64 	%rd8, %rd5, %rd22;
	@%p45 bra 	$L__BB0_81;
	ld.global.u32 	%r846, [%rd8];
	xor.b32  	%r1074, %r1074, %r846;
	ld.global.u32 	%r847, [%rd8+4];
	xor.b32  	%r1073, %r1073, %r847;
	ld.global.u32 	%r848, [%rd8+8];
	xor.b32  	%r1072, %r1072, %r848;
	ld.global.u32 	%r849, [%rd8+12];
	xor.b32  	%r1071, %r1071, %r849;
	ld.global.u32 	%r850, [%rd8+16];
	xor.b32  	%r1070, %r1070, %r850;
$L__BB0_81:
	and.b32  	%r852, %r842, 2;
	setp.eq.s32 	%p46, %r852, 0;
	@%p46 bra 	$L__BB0_83;
	ld.global.u32 	%r853, [%rd8+20];
	xor.b32  	%r1074, %r1074, %r853;
	ld.global.u32 	%r854, [%rd8+24];
	xor.b32  	%r1073, %r1073, %r854;
	ld.global.u32 	%r855, [%rd8+28];
	xor.b32  	%r1072, %r1072, %r855;
	ld.global.u32 	%r856, [%rd8+32];
	xor.b32  	%r1071, %r1071, %r856;
	ld.global.u32 	%r857, [%rd8+36];
	xor.b32  	%r1070, %r1070, %r857;
$L__BB0_83:
	and.b32  	%r859, %r842, 4;
	setp.eq.s32 	%p47, %r859, 0;
	@%p47 bra 	$L__BB0_85;
	ld.global.u32 	%r860, [%rd8+40];
	xor.b32  	%r1074, %r1074, %r860;
	ld.global.u32 	%r861, [%rd8+44];
	xor.b32  	%r1073, %r1073, %r861;
	ld.global.u32 	%r862, [%rd8+48];
	xor.b32  	%r1072, %r1072, %r862;
	ld.global.u32 	%r863, [%rd8+52];
	xor.b32  	%r1071, %r1071, %r863;
	ld.global.u32 	%r864, [%rd8+56];
	xor.b32  	%r1070, %r1070, %r864;
$L__BB0_85:
	and.b32  	%r866, %r842, 8;
	setp.eq.s32 	%p48, %r866, 0;
	@%p48 bra 	$L__BB0_87;
	ld.global.u32 	%r867, [%rd8+60];
	xor.b32  	%r1074, %r1074, %r867;
	ld.global.u32 	%r868, [%rd8+64];
	xor.b32  	%r1073, %r1073, %r868;
	ld.global.u32 	%r869, [%rd8+68];
	xor.b32  	%r1072, %r1072, %r869;
	ld.global.u32 	%r870, [%rd8+72];
	xor.b32  	%r1071, %r1071, %r870;
	ld.global.u32 	%r871, [%rd8+76];
	xor.b32  	%r1070, %r1070, %r871;
$L__BB0_87:
	and.b32  	%r873, %r842, 16;
	setp.eq.s32 	%p49, %r873, 0;
	@%p49 bra 	$L__BB0_89;
	ld.global.u32 	%r874, [%rd8+80];
	xor.b32  	%r1074, %r1074, %r874;
	ld.global.u32 	%r875, [%rd8+84];
	xor.b32  	%r1073, %r1073, %r875;
	ld.global.u32 	%r876, [%rd8+88];
	xor.b32  	%r1072, %r1072, %r876;
	ld.global.u32 	%r877, [%rd8+92];
	xor.b32  	%r1071, %r1071, %r877;
	ld.global.u32 	%r878, [%rd8+96];
	xor.b32  	%r1070, %r1070, %r878;
$L__BB0_89:
	and.b32  	%r880, %r842, 32;
	setp.eq.s32 	%p50, %r880, 0;
	@%p50 bra 	$L__BB0_91;
	ld.global.u32 	%r881, [%rd8+100];
	xor.b32  	%r1074, %r1074, %r881;
	ld.global.u32 	%r882, [%rd8+104];
	xor.b32  	%r1073, %r1073, %r882;
	ld.global.u32 	%r883, [%rd8+108];
	xor.b32  	%r1072, %r1072, %r883;
	ld.global.u32 	%r884, [%rd8+112];
	xor.b32  	%r1071, %r1071, %r884;
	ld.global.u32 	%r885, [%rd8+116];
	xor.b32  	%r1070, %r1070, %r885;
$L__BB0_91:
	and.b32  	%r887, %r842, 64;
	setp.eq.s32 	%p51, %r887, 0;
	@%p51 bra 	$L__BB0_93;
	ld.global.u32 	%r888, [%rd8+120];
	xor.b32  	%r1074, %r1074, %r888;
	ld.global.u32 	%r889, [%rd8+124];
	xor.b32  	%r1073, %r1073, %r889;
	ld.global.u32 	%r890, [%rd8+128];
	xor.b32  	%r1072, %r1072, %r890;
	ld.global.u32 	%r891, [%rd8+132];
	xor.b32  	%r1071, %r1071, %r891;
	ld.global.u32 	%r892, [%rd8+136];
	xor.b32  	%r1070, %r1070, %r892;
$L__BB0_93:
	and.b32  	%r894, %r842, 128;
	setp.eq.s32 	%p52, %r894, 0;
	@%p52 bra 	$L__BB0_95;
	ld.global.u32 	%r895, [%rd8+140];
	xor.b32  	%r1074, %r1074, %r895;
	ld.global.u32 	%r896, [%rd8+144];
	xor.b32  	%r1073, %r1073, %r896;
	ld.global.u32 	%r897, [%rd8+148];
	xor.b32  	%r1072, %r1072, %r897;
	ld.global.u32 	%r898, [%rd8+152];
	xor.b32  	%r1071, %r1071, %r898;
	ld.global.u32 	%r899, [%rd8+156];
	xor.b32  	%r1070, %r1070, %r899;
$L__BB0_95:
	and.b32  	%r901, %r842, 256;
	setp.eq.s32 	%p53, %r901, 0;
	@%p53 bra 	$L__BB0_97;
	ld.global.u32 	%r902, [%rd8+160];
	xor.b32  	%r1074, %r1074, %r902;
	ld.global.u32 	%r903, [%rd8+164];
	xor.b32  	%r1073, %r1073, %r903;
	ld.global.u32 	%r904, [%rd8+168];
	xor.b32  	%r1072, %r1072, %r904;
	ld.global.u32 	%r905, [%rd8+172];
	xor.b32  	%r1071, %r1071, %r905;
	ld.global.u32 	%r906, [%rd8+176];
	xor.b32  	%r1070, %r1070, %r906;
$L__BB0_97:
	and.b32  	%r908, %r842, 512;
	setp.eq.s32 	%p54, %r908, 0;
	@%p54 bra 	$L__BB0_99;
	ld.global.u32 	%r909, [%rd8+180];
	xor.b32  	%r1074, %r1074, %r909;
	ld.global.u32 	%r910, [%rd8+184];
	xor.b32  	%r1073, %r1073, %r910;
	ld.global.u32 	%r911, [%rd8+188];
	xor.b32  	%r1072, %r1072, %r911;
	ld.global.u32 	%r912, [%rd8+192];
	xor.b32  	%r1071, %r1071, %r912;
	ld.global.u32 	%r913, [%rd8+196];
	xor.b32  	%r1070, %r1070, %r913;
$L__BB0_99:
	and.b32  	%r915, %r842, 1024;
	setp.eq.s32 	%p55, %r915, 0;
	@%p55 bra 	$L__BB0_101;
	ld.global.u32 	%r916, [%rd8+200];
	xor.b32  	%r1074, %r1074, %r916;
	ld.global.u32 	%r917, [%rd8+204];
	xor.b32  	%r1073, %r1073, %r917;
	ld.global.u32 	%r918, [%rd8+208];
	xor.b32  	%r1072, %r1072, %r918;
	ld.global.u32 	%r919, [%rd8+212];
	xor.b32  	%r1071, %r1071, %r919;
	ld.global.u32 	%r920, [%rd8+216];
	xor.b32  	%r1070, %r1070, %r920;
$L__BB0_101:
	and.b32  	%r922, %r842, 2048;
	setp.eq.s32 	%p56, %r922, 0;
	@%p56 bra 	$L__BB0_103;
	ld.global.u32 	%r923, [%rd8+220];
	xor.b32  	%r1074, %r1074, %r923;
	ld.global.u32 	%r924, [%rd8+224];
	xor.b32  	%r1073, %r1073, %r924;
	ld.global.u32 	%r925, [%rd8+228];
	xor.b32  	%r1072, %r1072, %r925;
	ld.global.u32 	%r926, [%rd8+232];
	xor.b32  	%r1071, %r1071, %r926;
	ld.global.u32 	%r927, [%rd8+236];
	xor.b32  	%r1070, %r1070, %r927;
$L__BB0_103:
	and.b32  	%r929, %r842, 4096;
	setp.eq.s32 	%p57, %r929, 0;
	@%p57 bra 	$L__BB0_105;
	ld.global.u32 	%r930, [%rd8+240];
	xor.b32  	%r1074, %r1074, %r930;
	ld.global.u32 	%r931, [%rd8+244];
	xor.b32  	%r1073, %r1073, %r931;
	ld.global.u32 	%r932, [%rd8+248];
	xor.b32  	%r1072, %r1072, %r932;
	ld.global.u32 	%r933, [%rd8+252];
	xor.b32  	%r1071, %r1071, %r933;
	ld.global.u32 	%r934, [%rd8+256];
	xor.b32  	%r1070, %r1070, %r934;
$L__BB0_105:
	and.b32  	%r936, %r842, 8192;
	setp.eq.s32 	%p58, %r936, 0;
	@%p58 bra 	$L__BB0_107;
	ld.global.u32 	%r937, [%rd8+260];
	xor.b32  	%r1074, %r1074, %r937;
	ld.global.u32 	%r938, [%rd8+264];
	xor.b32  	%r1073, %r1073, %r938;
	ld.global.u32 	%r939, [%rd8+268];
	xor.b32  	%r1072, %r1072, %r939;
	ld.global.u32 	%r940, [%rd8+272];
	xor.b32  	%r1071, %r1071, %r940;
	ld.global.u32 	%r941, [%rd8+276];
	xor.b32  	%r1070, %r1070, %r941;
$L__BB0_107:
	and.b32  	%r943, %r842, 16384;
	setp.eq.s32 	%p59, %r943, 0;
	@%p59 bra 	$L__BB0_109;
	ld.global.u32 	%r944, [%rd8+280];
	xor.b32  	%r1074, %r1074, %r944;
	ld.global.u32 	%r945, [%rd8+284];
	xor.b32  	%r1073, %r1073, %r945;
	ld.global.u32 	%r946, [%rd8+288];
	xor.b32  	%r1072, %r1072, %r946;
	ld.global.u32 	%r947, [%rd8+292];
	xor.b32  	%r1071, %r1071, %r947;
	ld.global.u32 	%r948, [%rd8+296];
	xor.b32  	%r1070, %r1070, %r948;
$L__BB0_109:
	and.b32  	%r950, %r842, 32768;
	setp.eq.s32 	%p60, %r950, 0;
	@%p60 bra 	$L__BB0_111;
	ld.global.u32 	%r951, [%rd8+300];
	xor.b32  	%r1074, %r1074, %r951;
	ld.global.u32 	%r952, [%rd8+304];
	xor.b32  	%r1073, %r1073, %r952;
	ld.global.u32 	%r953, [%rd8+308];
	xor.b32  	%r1072, %r1072, %r953;
	ld.global.u32 	%r954, [%rd8+312];
	xor.b32  	%r1071, %r1071, %r954;
	ld.global.u32 	%r955, [%rd8+316];
	xor.b32  	%r1070, %r1070, %r955;
$L__BB0_111:
	add.s32 	%r1253, %r1253, 16;
	setp.ne.s32 	%p61, %r1253, 32;
	@%p61 bra 	$L__BB0_79;
	mad.lo.s32 	%r956, %r1247, -31, %r374;
	add.s32 	%r1247, %r956, 1;
	setp.ne.s32 	%p62, %r1247, 5;
	@%p62 bra 	$L__BB0_78;
	st.local.u32 	[%rd1+4], %r1074;
	st.local.v2.u32 	[%rd1+8], {%r1073, %r1072};
	st.local.v2.u32 	[%rd1+16], {%r1071, %r1070};
$L__BB0_114:
	shr.u64 	%rd26, %rd3, 2;
	add.s32 	%r1057, %r1057, 1;
	setp.gt.u64 	%p63, %rd3, 3;
	@%p63 bra 	$L__BB0_2;
$L__BB0_115:
	setp.lt.s32 	%p64, %r597, 1;
	mov.f32 	%f36, 0f00000000;
	@%p64 bra 	$L__BB0_123;
	and.b32  	%r554, %r597, 3;
	setp.lt.u32 	%p65, %r597, 4;
	mov.b32 	%r1368, 0;
	@%p65 bra 	$L__BB0_119;
	add.s32 	%r1345, %r604, 9514737;
	and.b32  	%r961, %r597, 2147483644;
	neg.s32 	%r1344, %r961;
	mov.b32 	%r1368, 0;
$L__BB0_118:
	mov.u32 	%r1353, %r1345;
	shr.u32 	%r962, %r1074, 2;
	xor.b32  	%r963, %r962, %r1074;
	shl.b32 	%r964, %r1070, 4;
	shl.b32 	%r965, %r963, 1;
	xor.b32  	%r966, %r965, %r964;
	xor.b32  	%r967, %r966, %r963;
	xor.b32  	%r968, %r967, %r1070;
	add.s32 	%r969, %r1353, -2899496;
	add.s32 	%r970, %r969, %r968;
	add.s32 	%r971, %r970, 362437;
	cvt.rn.f32.u32 	%f4, %r971;
	fma.rn.f32 	%f5, %f4, 0f2F800000, 0f2F000000;
	shr.u32 	%r972, %r1073, 2;
	xor.b32  	%r973, %r972, %r1073;
	shl.b32 	%r974, %r968, 4;
	shl.b32 	%r975, %r973, 1;
	xor.b32  	%r976, %r975, %r974;
	xor.b32  	%r977, %r976, %r973;
	xor.b32  	%r978, %r977, %r968;
	add.s32 	%r979, %r969, %r978;
	add.s32 	%r980, %r979, 724874;
	cvt.rn.f32.u32 	%f6, %r980;
	fma.rn.f32 	%f7, %f6, 0f2F800000, 0f2F000000;
	mul.f32 	%f8, %f7, %f7;
	fma.rn.f32 	%f9, %f5, %f5, %f8;
	setp.lt.f32 	%p66, %f9, 0f3F800000;
	selp.u32 	%r981, 1, 0, %p66;
	add.s32 	%r982, %r1368, %r981;
	shr.u32 	%r983, %r1072, 2;
	xor.b32  	%r984, %r983, %r1072;
	shl.b32 	%r985, %r978, 4;
	shl.b32 	%r986, %r984, 1;
	xor.b32  	%r987, %r986, %r985;
	xor.b32  	%r988, %r987, %r984;
	xor.b32  	%r989, %r988, %r978;
	add.s32 	%r990, %r969, %r989;
	add.s32 	%r991, %r990, 1087311;
	cvt.rn.f32.u32 	%f10, %r991;
	fma.rn.f32 	%f11, %f10, 0f2F800000, 0f2F000000;
	shr.u32 	%r992, %r1071, 2;
	xor.b32  	%r993, %r992, %r1071;
	shl.b32 	%r994, %r989, 4;
	shl.b32 	%r995, %r993, 1;
	xor.b32  	%r996, %r995, %r994;
	xor.b32  	%r997, %r996, %r993;
	xor.b32  	%r1074, %r997, %r989;
	add.s32 	%r998, %r969, %r1074;
	add.s32 	%r999, %r998, 1449748;
	cvt.rn.f32.u32 	%f12, %r999;
	fma.rn.f32 	%f13, %f12, 0f2F800000, 0f2F000000;
	mul.f32 	%f14, %f13, %f13;
	fma.rn.f32 	%f15, %f11, %f11, %f14;
	setp.lt.f32 	%p67, %f15, 0f3F800000;
	selp.u32 	%r1000, 1, 0, %p67;
	add.s32 	%r1001, %r982, %r1000;
	shr.u32 	%r1002, %r1070, 2;
	xor.b32  	%r1003, %r1002, %r1070;
	shl.b32 	%r1004, %r1074, 4;
	shl.b32 	%r1005, %r1003, 1;
	xor.b32  	%r1006, %r1005, %r1004;
	xor.b32  	%r1007, %r1006, %r1003;
	xor.b32  	%r1073, %r1007, %r1074;
	add.s32 	%r1008, %r969, %r1073;
	add.s32 	%r1009, %r1008, 1812185;
	cvt.rn.f32.u32 	%f16, %r1009;
	fma.rn.f32 	%f17, %f16, 0f2F800000, 0f2F000000;
	shr.u32 	%r1010, %r968, 2;
	xor.b32  	%r1011, %r1010, %r968;
	shl.b32 	%r1012, %r1073, 4;
	shl.b32 	%r1013, %r1011, 1;
	xor.b32  	%r1014, %r1013, %r1012;
	xor.b32  	%r1015, %r1014, %r1011;
	xor.b32  	%r1072, %r1015, %r1073;
	add.s32 	%r1016, %r969, %r1072;
	add.s32 	%r1017, %r1016, 2174622;
	cvt.rn.f32.u32 	%f18, %r1017;
	fma.rn.f32 	%f19, %f18, 0f2F800000, 0f2F000000;
	mul.f32 	%f20, %f19, %f19;
	fma.rn.f32 	%f21, %f17, %f17, %f20;
	setp.lt.f32 	%p68, %f21, 0f3F800000;
	selp.u32 	%r1018, 1, 0, %p68;
	add.s32 	%r1019, %r1001, %r1018;
	shr.u32 	%r1020, %r978, 2;
	xor.b32  	%r1021, %r1020, %r978;
	shl.b32 	%r1022, %r1072, 4;
	shl.b32 	%r1023, %r1021, 1;
	xor.b32  	%r1024, %r1023, %r1022;
	xor.b32  	%r1025, %r1024, %r1021;
	xor.b32  	%r1071, %r1025, %r1072;
	add.s32 	%r1026, %r969, %r1071;
	add.s32 	%r1027, %r1026, 2537059;
	cvt.rn.f32.u32 	%f22, %r1027;
	fma.rn.f32 	%f23, %f22, 0f2F800000, 0f2F000000;
	shr.u32 	%r1028, %r989, 2;
	xor.b32  	%r1029, %r1028, %r989;
	shl.b32 	%r1030, %r1071, 4;
	shl.b32 	%r1031, %r1029, 1;
	xor.b32  	%r1032, %r1031, %r1030;
	xor.b32  	%r1033, %r1032, %r1029;
	xor.b32  	%r1070, %r1033, %r1071;
	add.s32 	%r1034, %r1070, %r1353;
	cvt.rn.f32.u32 	%f24, %r1034;
	fma.rn.f32 	%f25, %f24, 0f2F800000, 0f2F000000;
	mul.f32 	%f26, %f25, %f25;
	fma.rn.f32 	%f27, %f23, %f23, %f26;
	setp.lt.f32 	%p69, %f27, 0f3F800000;
	selp.u32 	%r1035, 1, 0, %p69;
	add.s32 	%r1368, %r1019, %r1035;
	add.s32 	%r1345, %r1353, 2899496;
	add.s32 	%r1344, %r1344, 4;
	setp.ne.s32 	%p70, %r1344, 0;
	@%p70 bra 	$L__BB0_118;
$L__BB0_119:
	setp.eq.s32 	%p71, %r554, 0;
	@%p71 bra 	$L__BB0_122;
	add.s32 	%r1361, %r1353, 724874;
	neg.s32 	%r1360, %r554;
$L__BB0_121:
	.pragma "nounroll";
	mov.u32 	%r587, %r1072;
	mov.u32 	%r586, %r1071;
	mov.u32 	%r1072, %r1070;
	shr.u32 	%r1036, %r1074, 2;
	xor.b32  	%r1037, %r1036, %r1074;
	shl.b32 	%r1038, %r1072, 4;
	shl.b32 	%r1039, %r1037, 1;
	xor.b32  	%r1040, %r1039, %r1038;
	xor.b32  	%r1041, %r1040, %r1037;
	xor.b32  	%r1071, %r1041, %r1072;
	add.s32 	%r1042, %r1361, %r1071;
	add.s32 	%r1043, %r1042, -362437;
	cvt.rn.f32.u32 	%f28, %r1043;
	fma.rn.f32 	%f29, %f28, 0f2F800000, 0f2F000000;
	shr.u32 	%r1044, %r1073, 2;
	xor.b32  	%r1045, %r1044, %r1073;
	shl.b32 	%r1046, %r1071, 4;
	shl.b32 	%r1047, %r1045, 1;
	xor.b32  	%r1048, %r1047, %r1046;
	xor.b32  	%r1049, %r1048, %r1045;
	xor.b32  	%r1070, %r1049, %r1071;
	add.s32 	%r1050, %r1361, %r1070;
	cvt.rn.f32.u32 	%f30, %r1050;
	fma.rn.f32 	%f31, %f30, 0f2F800000, 0f2F000000;
	mul.f32 	%f32, %f31, %f31;
	fma.rn.f32 	%f33, %f29, %f29, %f32;
	setp.lt.f32 	%p72, %f33, 0f3F800000;
	selp.u32 	%r1051, 1, 0, %p72;
	add.s32 	%r1368, %r1368, %r1051;
	add.s32 	%r1361, %r1361, 724874;
	add.s32 	%r1360, %r1360, 1;
	setp.ne.s32 	%p73, %r1360, 0;
	mov.u32 	%r1073, %r586;
	mov.u32 	%r1074, %r587;
	@%p73 bra 	$L__BB0_121;
$L__BB0_122:
	cvt.rn.f32.u32 	%f36, %r1368;
$L__BB0_123:
	cvta.to.global.u64 	%rd23, %rd10;
	cvt.rn.f32.s32 	%f34, %r597;
	div.rn.f32 	%f35, %f36, %f34;
	shl.b64 	%rd24, %rd2, 2;
	add.s64 	%rd25, %rd23, %rd24;
	st.global.f32 	[%rd25], %f35;
	ret;

}
	// .globl	_ZN3cub18CUB_300001_SM_10006detail11EmptyKernelIvEEvv
.visible .entry _ZN3cub18CUB_300001_SM_10006detail11EmptyKernelIvEEvv()
{


	ret;

}
	// .globl	_ZN3cub18CUB_300001_SM_10006detail8for_each13static_kernelINS2_12policy_hub_t12policy_500_tEmN6thrust24THRUST_300001_SM_1000_NS8cuda_cub20__uninitialized_fill7functorINS7_10device_ptrIfEEfEEEEvT0_T1_
.visible .entry _ZN3cub18CUB_300001_SM_10006detail8for_each13static_kernelINS2_12policy_hub_t12policy_500_tEmN6thrust24THRUST_300001_SM_1000_NS8cuda_cub20__uninitialized_fill7functorINS7_10device_ptrIfEEfEEEEvT0_T1_(
	.param .u64 _ZN3cub18CUB_300001_SM_10006detail8for_each13static_kernelINS2_12policy_hub_t12policy_500_tEmN6thrust24THRUST_300001_SM_1000_NS8cuda_cub20__uninitialized_fill7functorINS7_10device_ptrIfEEfEEEEvT0_T1__param_0,
	.param .align 8 .b8 _ZN3cub18CUB_300001_SM_10006detail8for_each13static_kernelINS2_12policy_hub_t12policy_500_tEmN6thrust24THRUST_300001_SM_1000_NS8cuda_cub20__uninitialized_fill7functorINS7_10device_ptrIfEEfEEEEvT0_T1__param_1[16]
)
.maxntid 256
{
	.reg .pred 	%p<4>;
	.reg .b16 	%rs<5>;
	.reg .b32 	%r<10>;
	.reg .b32 	%f<3>;
	.reg .b64 	%rd<16>;

	ld.param.f32 	%f2, [_ZN3cub18CUB_300001_SM_10006detail8for_each13static_kernelINS2_12policy_hub_t12policy_500_tEmN6thrust24THRUST_300001_SM_1000_NS8cuda_cub20__uninitialized_fill7functorINS7_10device_ptrIfEEfEEEEvT0_T1__param_1+8];
	ld.param.u64 	%rd4, [_ZN3cub18CUB_300001_SM_10006detail8for_each13static_kernelINS2_12policy_hub_t12policy_500_tEmN6thrust24THRUST_300001_SM_1000_NS8cuda_cub20__uninitialized_fill7functorINS7_10device_ptrIfEEfEEEEvT0_T1__param_1];
	ld.param.u64 	%rd5, [_ZN3cub18CUB_300001_SM_10006detail8for_each13static_kernelINS2_12policy_hub_t12policy_500_tEmN6thrust24THRUST_300001_SM_1000_NS8cuda_cub20__uninitialized_fill7functorINS7_10device_ptrIfEEfEEEEvT0_T1__param_0];
	mov.u32 	%r7, %ctaid.x;
	mul.wide.u32 	%rd1, %r7, 512;
	sub.s64 	%rd2, %rd5, %rd1;
	setp.lt.u64 	%p1, %rd2, 512;
	@%p1 bra 	$L__BB2_2;
	mov.u32 	%r9, %tid.x;
	cvta.to.global.u64 	%rd11, %rd4;
	cvt.u64.u32 	%rd12, %r9;
	add.s64 	%rd13, %rd1, %rd12;
	shl.b64 	%rd14, %rd13, 2;
	add.s64 	%rd15, %rd11, %rd14;
	st.global.f32 	[%rd15], %f2;
	st.global.f32 	[%rd15+1024], %f2;
	bra.uni 	$L__BB2_6;
$L__BB2_2:
	cvta.to.global.u64 	%rd6, %rd4;
	mov.u32 	%r1, %tid.x;
	cvt.u64.u32 	%rd7, %r1;
	setp.le.u64 	%p2, %rd2, %rd7;
	add.s64 	%rd8, %rd1, %rd7;
	shl.b64 	%rd9, %rd8, 2;
	add.s64 	%rd3, %rd6, %rd9;
	@%p2 bra 	$L__BB2_4;
	st.global.f32 	[%rd3], %f2;
$L__BB2_4:
	add.s32 	%r8, %r1, 256;
	cvt.u64.u32 	%rd10, %r8;
	setp.le.u64 	%p3, %rd2, %rd10;
	@%p3 bra 	$L__BB2_6;
	st.global.f32 	[%rd3+1024], %f2;
$L__BB2_6:
	ret;

}


// ===== COMPILED SASS (sm_100) =====

	.target	sm_100

	.elftype	@"ET_EXEC"


//--------------------- .note.nv.tkinfo           --------------------------
	.section	.note.nv.tkinfo,"",@"SHT_NOTE"
	.sectionflags	@"SHF_NOTE_NV_TKINFO"
	.tkinfo
        /*0018*/ 	.word	0x00000002
        /*0030*/ 	.string	""
        /*0030*/ 	.string	"ptxas"
        /*0030*/ 	.string	"Cuda compilation tools, release 13.0, V13.0.88"
        /*0030*/ 	.string	"Build cuda_13.0.r13.0/compiler.36424714_0"
        /*0030*/ 	.string	"-arch sm_100 -m 64 "



//--------------------- .note.nv.cuinfo           --------------------------
	.section	.note.nv.cuinfo,"",@"SHT_NOTE"
	.sectionflags	@"SHF_NOTE_NV_CUINFO"
        /*0018*/ 	.short	0x0002
        /*001a*/ 	.short	0x0064
        /*001c*/ 	.short	0x0082
	.zero		2


//--------------------- .nv.info                  --------------------------
	.section	.nv.info,"",@"SHT_CUDA_INFO"
	.align	4


	//----- nvinfo : EIATTR_REGCOUNT
	.align		4
        /*0000*/ 	.byte	0x04, 0x2f
        /*0002*/ 	.short	(.L_53 - .L_52)
	.align		4
.L_52:
        /*0004*/ 	.word	index@(_Z5mc_piPfii)
        /*0008*/ 	.word	0x0000001f


	//----- nvinfo : EIATTR_FRAME_SIZE
	.align		4
.L_53:
        /*000c*/ 	.byte	0x04, 0x11
        /*000e*/ 	.short	(.L_55 - .L_54)
	.align		4
.L_54:
        /*0010*/ 	.word	index@($__internal_0_$__cuda_sm3x_div_rn_noftz_f32_slowpath)
        /*0014*/ 	.word	0x00000030


	//----- nvinfo : EIATTR_FRAME_SIZE
	.align		4
.L_55:
        /*0018*/ 	.byte	0x04, 0x11
        /*001a*/ 	.short	(.L_57 - .L_56)
	.align		4
.L_56:
        /*001c*/ 	.word	index@(_Z5mc_piPfii)
        /*0020*/ 	.word	0x00000030


	//----- nvinfo : EIATTR_REGCOUNT
	.align		4
.L_57:
        /*0024*/ 	.byte	0x04, 0x2f
        /*0026*/ 	.short	(.L_59 - .L_58)
	.align		4
.L_58:
        /*0028*/ 	.word	index@(_ZN3cub18CUB_300001_SM_10006detail11EmptyKernelIvEEvv)
        /*002c*/ 	.word	0x00000004


	//----- nvinfo : EIATTR_FRAME_SIZE
	.align		4
.L_59:
        /*0030*/ 	.byte	0x04, 0x11
        /*0032*/ 	.short	(.L_61 - .L_60)
	.align		4
.L_60:
        /*0034*/ 	.word	index@(_ZN3cub18CUB_300001_SM_10006detail11EmptyKernelIvEEvv)
        /*0038*/ 	.word	0x00000000


	//----- nvinfo : EIATTR_REGCOUNT
	.align		4
.L_61:
        /*003c*/ 	.byte	0x04, 0x2f
        /*003e*/ 	.short	(.L_63 - .L_62)
	.align		4
.L_62:
        /*0040*/ 	.word	index@(_ZN3cub18CUB_300001_SM_10006detail8for_each13static_kernelINS2_12policy_hub_t12policy_500_tEmN6thrust24THRUST_300001_SM_1000_NS8cuda_cub20__uninitialized_fill7functorINS7_10device_ptrIfEEfEEEEvT0_T1_)
        /*0044*/ 	.word	0x00000008


	//----- nvinfo : EIATTR_FRAME_SIZE
	.align		4
.L_63:
        /*0048*/ 	.byte	0x04, 0x11
        /*004a*/ 	.short	(.L_65 - .L_64)
	.align		4
.L_64:
        /*004c*/ 	.word	index@(_ZN3cub18CUB_300001_SM_10006detail8for_each13static_kernelINS2_12policy_hub_t12policy_500_tEmN6thrust24THRUST_300001_SM_1000_NS8cuda_cub20__uninitialized_fill7functorINS7_10device_ptrIfEEfEEEEvT0_T1_)
        /*0050*/ 	.word	0x00000000


	//----- nvinfo : EIATTR_MIN_STACK_SIZE
	.align		4
.L_65:
        /*0054*/ 	.byte	0x04, 0x12
        /*0056*/ 	.short	(.L_67 - .L_66)
	.align		4
.L_66:
        /*0058*/ 	.word	index@(_ZN3cub18CUB_300001_SM_10006detail8for_each13static_kernelINS2_12policy_hub_t12policy_500_tEmN6thrust24THRUST_300001_SM_1000_NS8cuda_cub20__uninitialized_fill7functorINS7_10device_ptrIfEEfEEEEvT0_T1_)
        /*005c*/ 	.word	0x00000000


	//----- nvinfo : EIATTR_MIN_STACK_SIZE
	.align		4
.L_67:
        /*0060*/ 	.byte	0x04, 0x12
        /*0062*/ 	.short	(.L_69 - .L_68)
	.align		4
.L_68:
        /*0064*/ 	.word	index@(_ZN3cub18CUB_300001_SM_10006detail11EmptyKernelIvEEvv)
        /*0068*/ 	.word	0x00000000


	//----- nvinfo : EIATTR_MIN_STACK_SIZE
	.align		4
.L_69:
        /*006c*/ 	.byte	0x04, 0x12
        /*006e*/ 	.short	(.L_71 - .L_70)
	.align		4
.L_70:
        /*0070*/ 	.word	index@(_Z5mc_piPfii)
        /*0074*/ 	.word	0x00000030
.L_71:


//--------------------- .nv.compat                --------------------------
	.section	.nv.compat,"",@"SHT_CUDA_COMPAT_INFO"
	.align	4
        /*0000*/ 	.byte	0x02, 0x09, 0x00, 0x00, 0x02, 0x02, 0x01, 0x00, 0x02, 0x05, 0x05, 0x00, 0x03, 0x07, 0x01, 0x01
        /*0010*/ 	.byte	0x02, 0x03, 0x00, 0x00, 0x02, 0x06, 0x01, 0x00, 0x04, 0x0b, 0x08, 0x00, 0x01, 0x00, 0x00, 0x00
        /*0020*/ 	.byte	0x00, 0x00, 0x00, 0x00


//--------------------- .nv.info._ZN3cub18CUB_300001_SM_10006detail8for_each13static_kernelINS2_12policy_hub_t12policy_500_tEmN6thrust24THRUST_300001_SM_1000_NS8cuda_cub20__uninitialized_fill7functorINS7_10device_ptrIfEEfEEEEvT0_T1_ --------------------------
	.section	.nv.info._ZN3cub18CUB_300001_SM_10006detail8for_each13static_kernelINS2_12policy_hub_t12policy_500_tEmN6thrust24THRUST_300001_SM_1000_NS8cuda_cub20__uninitialized_fill7functorINS7_10device_ptrIfEEfEEEEvT0_T1_,"",@"SHT_CUDA_INFO"
	.sectionflags	@""
	.align	4


	//----- nvinfo : EIATTR_CUDA_API_VERSION
	.align		4
        /*0000*/ 	.byte	0x04, 0x37
        /*0002*/ 	.short	(.L_73 - .L_72)
.L_72:
        /*0004*/ 	.word	0x00000082


	//----- nvinfo : EIATTR_KPARAM_INFO
	.align		4
.L_73:
        /*0008*/ 	.byte	0x04, 0x17
        /*000a*/ 	.short	(.L_75 - .L_74)
.L_74:
        /*000c*/ 	.word	0x00000000
        /*0010*/ 	.short	0x0001
        /*0012*/ 	.short	0x0008
        /*0014*/ 	.byte	0x00, 0xf0, 0x41, 0x00


	//----- nvinfo : EIATTR_KPARAM_INFO
	.align		4
.L_75:
        /*0018*/ 	.byte	0x04, 0x17
        /*001a*/ 	.short	(.L_77 - .L_76)
.L_76:
        /*001c*/ 	.word	0x00000000
        /*0020*/ 	.short	0x0000
        /*0022*/ 	.short	0x0000
        /*0024*/ 	.byte	0x00, 0xf0, 0x21, 0x00


	//----- nvinfo : EIATTR_SPARSE_MMA_MASK
	.align		4
.L_77:
        /*0028*/ 	.byte	0x03, 0x50
        /*002a*/ 	.short	0x0000


	//----- nvinfo : EIATTR_MAXREG_COUNT
	.align		4
        /*002c*/ 	.byte	0x03, 0x1b
        /*002e*/ 	.short	0x00ff


	//----- nvinfo : EIATTR_MERCURY_ISA_VERSION
	.align		4
        /*0030*/ 	.byte	0x03, 0x5f
        /*0032*/ 	.short	0x0101


	//----- nvinfo : EIATTR_VRC_CTA_INIT_COUNT
	.align		4
        /*0034*/ 	.byte	0x02, 0x4a
	.zero		1
	.zero		1


	//----- nvinfo : EIATTR_EXIT_INSTR_OFFSETS
	.align		4
        /*0038*/ 	.byte	0x04, 0x1c
        /*003a*/ 	.short	(.L_79 - .L_78)


	//   ....[0]....
.L_78:
        /*003c*/ 	.word	0x00000130


	//   ....[1]....
        /*0040*/ 	.word	0x00000230


	//   ....[2]....
        /*0044*/ 	.word	0x00000260


	//----- nvinfo : EIATTR_MAX_THREADS
	.align		4
.L_79:
        /*0048*/ 	.byte	0x04, 0x05
        /*004a*/ 	.short	(.L_81 - .L_80)
.L_80:
        /*004c*/ 	.word	0x00000100
        /*0050*/ 	.word	0x00000001
        /*0054*/ 	.word	0x00000001


	//----- nvinfo : EIATTR_CBANK_PARAM_SIZE
	.align		4
.L_81:
        /*0058*/ 	.byte	0x03, 0x19
        /*005a*/ 	.short	0x0018


	//----- nvinfo : EIATTR_PARAM_CBANK
	.align		4
        /*005c*/ 	.byte	0x04, 0x0a
        /*005e*/ 	.short	(.L_83 - .L_82)
	.align		4
.L_82:
        /*0060*/ 	.word	index@(.nv.constant0._ZN3cub18CUB_300001_SM_10006detail8for_each13static_kernelINS2_12policy_hub_t12policy_500_tEmN6thrust24THRUST_300001_SM_1000_NS8cuda_cub20__uninitialized_fill7functorINS7_10device_ptrIfEEfEEEEvT0_T1_)
        /*0064*/ 	.short	0x0380
        /*0066*/ 	.short	0x0018


	//----- nvinfo : EIATTR_SW_WAR
	.align		4
.L_83:
        /*0068*/ 	.byte	0x04, 0x36
        /*006a*/ 	.short	(.L_85 - .L_84)
.L_84:
        /*006c*/ 	.word	0x00000008
.L_85:


//--------------------- .nv.info._ZN3cub18CUB_300001_SM_10006detail11EmptyKernelIvEEvv --------------------------
	.section	.nv.info._ZN3cub18CUB_300001_SM_10006detail11EmptyKernelIvEEvv,"",@"SHT_CUDA_INFO"
	.sectionflags	@""
	.align	4


	//----- nvinfo : EIATTR_CUDA_API_VERSION
	.align		4
        /*0000*/ 	.byte	0x04, 0x37
        /*0002*/ 	.short	(.L_87 - .L_86)
.L_86:
        /*0004*/ 	.word	0x00000082


	//----- nvinfo : EIATTR_SPARSE_MMA_MASK
	.align		4
.L_87:
        /*0008*/ 	.byte	0x03, 0x50
        /*000a*/ 	.short	0x0000


	//----- nvinfo : EIATTR_MAXREG_COUNT
	.align		4
        /*000c*/ 	.byte	0x03, 0x1b
        /*000e*/ 	.short	0x00ff


	//----- nvinfo : EIATTR_MERCURY_ISA_VERSION
	.align		4
        /*0010*/ 	.byte	0x03, 0x5f
        /*0012*/ 	.short	0x0101


	//----- nvinfo : EIATTR_VRC_CTA_INIT_COUNT
	.align		4
        /*0014*/ 	.byte	0x02, 0x4a
	.zero		1
	.zero		1


	//----- nvinfo : EIATTR_EXIT_INSTR_OFFSETS
	.align		4
        /*0018*/ 	.byte	0x04, 0x1c
        /*001a*/ 	.short	(.L_89 - .L_88)


	//   ....[0]....
.L_88:
        /*001c*/ 	.word	0x00000010


	//----- nvinfo : EIATTR_SW_WAR
	.align		4
.L_89:
        /*0020*/ 	.byte	0x04, 0x36
        /*0022*/ 	.short	(.L_91 - .L_90)
.L_90:
        /*0024*/ 	.word	0x00000008
.L_91:


//--------------------- .nv.info._Z5mc_piPfii     --------------------------
	.section	.nv.info._Z5mc_piPfii,"",@"SHT_CUDA_INFO"
	.sectionflags	@""
	.align	4


	//----- nvinfo : EIATTR_CUDA_API_VERSION
	.align		4
        /*0000*/ 	.byte	0x04, 0x37
        /*0002*/ 	.short	(.L_93 - .L_92)
.L_92:
        /*0004*/ 	.word	0x00000082


	//----- nvinfo : EIATTR_KPARAM_INFO
	.align		4
.L_93:
        /*0008*/ 	.byte	0x04, 0x17
        /*000a*/ 	.short	(.L_95 - .L_94)
.L_94:
        /*000c*/ 	.word	0x00000000
        /*0010*/ 	.short	0x0002
        /*0012*/ 	.short	0x000c
        /*0014*/ 	.byte	0x00, 0xf0, 0x11, 0x00


	//----- nvinfo : EIATTR_KPARAM_INFO
	.align		4
.L_95:
        /*0018*/ 	.byte	0x04, 0x17
        /*001a*/ 	.short	(.L_97 - .L_96)
.L_96:
        /*001c*/ 	.word	0x00000000
        /*0020*/ 	.short	0x0001
        /*0022*/ 	.short	0x0008
        /*0024*/ 	.byte	0x00, 0xf0, 0x11, 0x00


	//----- nvinfo : EIATTR_KPARAM_INFO
	.align		4
.L_97:
        /*0028*/ 	.byte	0x04, 0x17
        /*002a*/ 	.short	(.L_99 - .L_98)
.L_98:
        /*002c*/ 	.word	0x00000000
        /*0030*/ 	.short	0x0000
        /*0032*/ 	.short	0x0000
        /*0034*/ 	.byte	0x00, 0xf5, 0x21, 0x00


	//----- nvinfo : EIATTR_SPARSE_MMA_MASK
	.align		4
.L_99:
        /*0038*/ 	.byte	0x03, 0x50
        /*003a*/ 	.short	0x0000


	//----- nvinfo : EIATTR_MAXREG_COUNT
	.align		4
        /*003c*/ 	.byte	0x03, 0x1b
        /*003e*/ 	.short	0x00ff


	//----- nvinfo : EIATTR_MERCURY_ISA_VERSION
	.align		4
        /*0040*/ 	.byte	0x03, 0x5f
        /*0042*/ 	.short	0x0101


	//----- nvinfo : EIATTR_VRC_CTA_INIT_COUNT
	.align		4
        /*0044*/ 	.byte	0x02, 0x4a
	.zero		1
	.zero		1


	//----- nvinfo : EIATTR_EXIT_INSTR_OFFSETS
	.align		4
        /*0048*/ 	.byte	0x04, 0x1c
        /*004a*/ 	.short	(.L_101 - .L_100)


	//   ....[0]....
.L_100:
        /*004c*/ 	.word	0x00003200


	//----- nvinfo : EIATTR_CRS_STACK_SIZE
	.align		4
.L_101:
        /*0050*/ 	.byte	0x04, 0x1e
        /*0052*/ 	.short	(.L_103 - .L_102)
.L_102:
        /*0054*/ 	.word	0x00000000


	//----- nvinfo : EIATTR_CBANK_PARAM_SIZE
	.align		4
.L_103:
        /*0058*/ 	.byte	0x03, 0x19
        /*005a*/ 	.short	0x0010


	//----- nvinfo : EIATTR_PARAM_CBANK
	.align		4
        /*005c*/ 	.byte	0x04, 0x0a
        /*005e*/ 	.short	(.L_105 - .L_104)
	.align		4
.L_104:
        /*0060*/ 	.word	index@(.nv.constant0._Z5mc_piPfii)
        /*0064*/ 	.short	0x0380
        /*0066*/ 	.short	0x0010


	//----- nvinfo : EIATTR_SW_WAR
	.align		4
.L_105:
        /*0068*/ 	.byte	0x04, 0x36
        /*006a*/ 	.short	(.L_107 - .L_106)
.L_106:
        /*006c*/ 	.word	0x00000008
.L_107:


//--------------------- .nv.callgraph             --------------------------
	.section	.nv.callgraph,"",@"SHT_CUDA_CALLGRAPH"
	.align	4
	.sectionentsize	8
	.align		4
        /*0000*/ 	.word	0x00000000
	.align		4
        /*0004*/ 	.word	0xffffffff
	.align		4
        /*0008*/ 	.word	0x00000000
	.align		4
        /*000c*/ 	.word	0xfffffffe
	.align		4
        /*0010*/ 	.word	0x00000000
	.align		4
        /*0014*/ 	.word	0xfffffffd
	.align		4
        /*0018*/ 	.word	0x00000000
	.align		4
        /*001c*/ 	.word	0xfffffffc


//--------------------- .nv.constant4             --------------------------
	.section	.nv.constant4,"a",@progbits
	.align	8
	.align		8
.nv.constant4:
        /*0000*/ 	.dword	precalc_xorwow_matrix
	.align		8
        /*0008*/ 	.dword	precalc_xorwow_offset_matrix
	.align		8
        /*0010*/ 	.dword	mrg32k3aM1
	.align		8
        /*0018*/ 	.dword	mrg32k3aM2
	.align		8
        /*0020*/ 	.dword	mrg32k3aM1SubSeq
	.align		8
        /*0028*/ 	.dword	mrg32k3aM2SubSeq
	.align		8
        /*0030*/ 	.dword	mrg32k3aM1Seq
	.align		8
        /*0038*/ 	.dword	mrg32k3aM2Seq
	.align		8
        /*0040*/ 	.dword	_ZN34_INTERNAL_1483e7fb_4_k_cu_9f223ee44cuda3std3__45__cpo5beginE
	.align		8
        /*0048*/ 	.dword	_ZN34_INTERNAL_1483e7fb_4_k_cu_9f223ee44cuda3std3__45__cpo3endE
	.align		8
        /*0050*/ 	.dword	_ZN34_INTERNAL_1483e7fb_4_k_cu_9f223ee44cuda3std3__45__cpo6cbeginE
	.align		8
        /*0058*/ 	.dword	_ZN34_INTERNAL_1483e7fb_4_k_cu_9f223ee44cuda3std3__45__cpo4cendE
	.align		8
        /*0060*/ 	.dword	_ZN34_INTERNAL_1483e7fb_4_k_cu_9f223ee44cuda3std3__45__cpo6rbeginE
	.align		8
        /*0068*/ 	.dword	_ZN34_INTERNAL_1483e7fb_4_k_cu_9f223ee44cuda3std3__45__cpo4rendE
	.align		8
        /*0070*/ 	.dword	_ZN34_INTERNAL_1483e7fb_4_k_cu_9f223ee44cuda3std3__45__cpo7crbeginE
	.align		8
        /*0078*/ 	.dword	_ZN34_INTERNAL_1483e7fb_4_k_cu_9f223ee44cuda3std3__45__cpo5crendE
	.align		8
        /*0080*/ 	.dword	_ZN34_INTERNAL_1483e7fb_4_k_cu_9f223ee44cuda3std3__436_GLOBAL__N__1483e7fb_4_k_cu_9f223ee46ignoreE
	.align		8
        /*0088*/ 	.dword	_ZN34_INTERNAL_1483e7fb_4_k_cu_9f223ee44cuda3std3__419piecewise_constructE
	.align		8
        /*0090*/ 	.dword	_ZN34_INTERNAL_1483e7fb_4_k_cu_9f223ee44cuda3std3__48in_placeE
	.align		8
        /*0098*/ 	.dword	_ZN34_INTERNAL_1483e7fb_4_k_cu_9f223ee44cuda3std3__420unreachable_sentinelE
	.align		8
        /*00a0*/ 	.dword	_ZN34_INTERNAL_1483e7fb_4_k_cu_9f223ee44cuda3std3__47nulloptE
	.align		8
        /*00a8*/ 	.dword	_ZN34_INTERNAL_1483e7fb_4_k_cu_9f223ee44cuda3std3__48unexpectE
	.align		8
        /*00b0*/ 	.dword	_ZN34_INTERNAL_1483e7fb_4_k_cu_9f223ee44cuda3std6ranges3__45__cpo4swapE
	.align		8
        /*00b8*/ 	.dword	_ZN34_INTERNAL_1483e7fb_4_k_cu_9f223ee44cuda3std6ranges3__45__cpo9iter_moveE
	.align		8
        /*00c0*/ 	.dword	_ZN34_INTERNAL_1483e7fb_4_k_cu_9f223ee44cuda3std6ranges3__45__cpo5beginE
	.align		8
        /*00c8*/ 	.dword	_ZN34_INTERNAL_1483e7fb_4_k_cu_9f223ee44cuda3std6ranges3__45__cpo3endE
	.align		8
        /*00d0*/ 	.dword	_ZN34_INTERNAL_1483e7fb_4_k_cu_9f223ee44cuda3std6ranges3__45__cpo6cbeginE
	.align		8
        /*00d8*/ 	.dword	_ZN34_INTERNAL_1483e7fb_4_k_cu_9f223ee44cuda3std6ranges3__45__cpo4cendE
	.align		8
        /*00e0*/ 	.dword	_ZN34_INTERNAL_1483e7fb_4_k_cu_9f223ee44cuda3std6ranges3__45__cpo7advanceE
	.align		8
        /*00e8*/ 	.dword	_ZN34_INTERNAL_1483e7fb_4_k_cu_9f223ee44cuda3std6ranges3__45__cpo9iter_swapE
	.align		8
        /*00f0*/ 	.dword	_ZN34_INTERNAL_1483e7fb_4_k_cu_9f223ee44cuda3std6ranges3__45__cpo4nextE
	.align		8
        /*00f8*/ 	.dword	_ZN34_INTERNAL_1483e7fb_4_k_cu_9f223ee44cuda3std6ranges3__45__cpo4prevE
	.align		8
        /*0100*/ 	.dword	_ZN34_INTERNAL_1483e7fb_4_k_cu_9f223ee44cuda3std6ranges3__45__cpo4dataE
	.align		8
        /*0108*/ 	.dword	_ZN34_INTERNAL_1483e7fb_4_k_cu_9f223ee44cuda3std6ranges3__45__cpo5cdataE
	.align		8
        /*0110*/ 	.dword	_ZN34_INTERNAL_1483e7fb_4_k_cu_9f223ee44cuda3std6ranges3__45__cpo4sizeE
	.align		8
        /*0118*/ 	.dword	_ZN34_INTERNAL_1483e7fb_4_k_cu_9f223ee44cuda3std6ranges3__45__cpo5ssizeE
	.align		8
        /*0120*/ 	.dword	_ZN34_INTERNAL_1483e7fb_4_k_cu_9f223ee44cuda3std6ranges3__45__cpo8distanceE
	.align		8
        /*0128*/ 	.dword	_ZN34_INTERNAL_1483e7fb_4_k_cu_9f223ee46thrust24THRUST_300001_SM_1000_NS8cuda_cub3parE
	.align		8
        /*0130*/ 	.dword	_ZN34_INTERNAL_1483e7fb_4_k_cu_9f223ee46thrust24THRUST_300001_SM_1000_NS8cuda_cub10par_nosyncE
	.align		8
        /*0138*/ 	.dword	_ZN34_INTERNAL_1483e7fb_4_k_cu_9f223ee46thrust24THRUST_300001_SM_1000_NS6system6detail10sequential3seqE
	.align		8
        /*0140*/ 	.dword	_ZN34_INTERNAL_1483e7fb_4_k_cu_9f223ee46thrust24THRUST_300001_SM_1000_NS12placeholders2_1E
	.align		8
        /*0148*/ 	.dword	_ZN34_INTERNAL_1483e7fb_4_k_cu_9f223ee46thrust24THRUST_300001_SM_1000_NS12placeholders2_2E
	.align		8
        /*0150*/ 	.dword	_ZN34_INTERNAL_1483e7fb_4_k_cu_9f223ee46thrust24THRUST_300001_SM_1000_NS12placeholders2_3E
	.align		8
        /*0158*/ 	.dword	_ZN34_INTERNAL_1483e7fb_4_k_cu_9f223ee46thrust24THRUST_300001_SM_1000_NS12placeholders2_4E
	.align		8
        /*0160*/ 	.dword	_ZN34_INTERNAL_1483e7fb_4_k_cu_9f223ee46thrust24THRUST_300001_SM_1000_NS12placeholders2_5E
	.align		8
        /*0168*/ 	.dword	_ZN34_INTERNAL_1483e7fb_4_k_cu_9f223ee46thrust24THRUST_300001_SM_1000_NS12placeholders2_6E
	.align		8
        /*0170*/ 	.dword	_ZN34_INTERNAL_1483e7fb_4_k_cu_9f223ee46thrust24THRUST_300001_SM_1000_NS12placeholders2_7E
	.align		8
        /*0178*/ 	.dword	_ZN34_INTERNAL_1483e7fb_4_k_cu_9f223ee46thrust24THRUST_300001_SM_1000_NS12placeholders2_8E
	.align		8
        /*0180*/ 	.dword	_ZN34_INTERNAL_1483e7fb_4_k_cu_9f223ee46thrust24THRUST_300001_SM_1000_NS12placeholders2_9E
	.align		8
        /*0188*/ 	.dword	_ZN34_INTERNAL_1483e7fb_4_k_cu_9f223ee46thrust24THRUST_300001_SM_1000_NS12placeholders3_10E
	.align		8
        /*0190*/ 	.dword	_ZN34_INTERNAL_1483e7fb_4_k_cu_9f223ee46thrust24THRUST_300001_SM_1000_NS3seqE


//--------------------- .nv.constant3             --------------------------
	.section	.nv.constant3,"a",@progbits
	.align	8
.nv.constant3:
	.type		__cr_lgamma_table,@object
	.size		__cr_lgamma_table,(.L_8 - __cr_lgamma_table)
__cr_lgamma_table:
        /*0000*/ 	.byte	0x00, 0x00, 0x00, 0x00, 0x00, 0x00, 0x00, 0x00, 0x00, 0x00, 0x00, 0x00, 0x00, 0x00, 0x00, 0x00
        /*0010*/ 	.byte	0xef, 0x39, 0xfa, 0xfe, 0x42, 0x2e, 0xe6, 0x3f, 0x02, 0x20, 0x2a, 0xfa, 0x0b, 0xab, 0xfc, 0x3f
        /*0020*/ 	.byte	0xf9, 0x2c, 0x92, 0x7c, 0xa7, 0x6c, 0x09, 0x40, 0xc9, 0x79, 0x44, 0x3c, 0x64, 0x26, 0x13, 0x40
        /*0030*/ 	.byte	0xca, 0x01, 0xcf, 0x3a, 0x27, 0x51, 0x1a, 0x40, 0x30, 0xcc, 0x2d, 0xf3, 0xe1, 0x0c, 0x21, 0x40
        /*0040*/ 	.byte	0x0d, 0xb7, 0xfc, 0x82, 0x8e, 0x35, 0x25, 0x40
.L_8:


//--------------------- .text._ZN3cub18CUB_300001_SM_10006detail8for_each13static_kernelINS2_12policy_hub_t12policy_500_tEmN6thrust24THRUST_300001_SM_1000_NS8cuda_cub20__uninitialized_fill7functorINS7_10device_ptrIfEEfEEEEvT0_T1_ --------------------------
	.section	.text._ZN3cub18CUB_300001_SM_10006detail8for_each13static_kernelINS2_12policy_hub_t12policy_500_tEmN6thrust24THRUST_300001_SM_1000_NS8cuda_cub20__uninitialized_fill7functorINS7_10device_ptrIfEEfEEEEvT0_T1_,"ax",@progbits
	.align	128
        .global         _ZN3cub18CUB_300001_SM_10006detail8for_each13static_kernelINS2_12policy_hub_t12policy_500_tEmN6thrust24THRUST_300001_SM_1000_NS8cuda_cub20__uninitialized_fill7functorINS7_10device_ptrIfEEfEEEEvT0_T1_
        .type           _ZN3cub18CUB_300001_SM_10006detail8for_each13static_kernelINS2_12policy_hub_t12policy_500_tEmN6thrust24THRUST_300001_SM_1000_NS8cuda_cub20__uninitialized_fill7functorINS7_10device_ptrIfEEfEEEEvT0_T1_,@function
        .size           _ZN3cub18CUB_300001_SM_10006detail8for_each13static_kernelINS2_12policy_hub_t12policy_500_tEmN6thrust24THRUST_300001_SM_1000_NS8cuda_cub20__uninitialized_fill7functorINS7_10device_ptrIfEEfEEEEvT0_T1_,(.L_x_34 - _ZN3cub18CUB_300001_SM_10006detail8for_each13static_kernelINS2_12policy_hub_t12policy_500_tEmN6thrust24THRUST_300001_SM_1000_NS8cuda_cub20__uninitialized_fill7functorINS7_10device_ptrIfEEfEEEEvT0_T1_)
        .other          _ZN3cub18CUB_300001_SM_10006detail8for_each13static_kernelINS2_12policy_hub_t12policy_500_tEmN6thrust24THRUST_300001_SM_1000_NS8cuda_cub20__uninitialized_fill7functorINS7_10device_ptrIfEEfEEEEvT0_T1_,@"STO_CUDA_ENTRY STV_DEFAULT"
_ZN3cub18CUB_300001_SM_10006detail8for_each13static_kernelINS2_12policy_hub_t12policy_500_tEmN6thrust24THRUST_300001_SM_1000_NS8cuda_cub20__uninitialized_fill7functorINS7_10device_ptrIfEEfEEEEvT0_T1_:
.text._ZN3cub18CUB_300001_SM_10006detail8for_each13static_kernelINS2_12policy_hub_t12policy_500_tEmN6thrust24THRUST_300001_SM_1000_NS8cuda_cub20__uninitialized_fill7functorINS7_10device_ptrIfEEfEEEEvT0_T1_:
[----:B------:R-:W-:Y:S08]  /*0000*/  LDC R1, c[0x0][0x37c] ;  /* 0x0000df00ff017b82 */ /* 0x000ff00000000800 */
[----:B------:R-:W0:Y:S01]  /*0010*/  S2UR UR4, SR_CTAID.X ;  /* 0x00000000000479c3 */ /* 0x000e220000002500 */
[----:B------:R-:W1:Y:S01]  /*0020*/  LDCU.64 UR6, c[0x0][0x380] ;  /* 0x00007000ff0677ac */ /* 0x000e620008000a00 */
[----:B------:R-:W2:Y:S01]  /*0030*/  LDCU.64 UR8, c[0x0][0x358] ;  /* 0x00006b00ff0877ac */ /* 0x000ea20008000a00 */
[----:B0-----:R-:W-:-:S04]  /*0040*/  UIMAD.WIDE.U32 UR4, UR4, 0x200, URZ ;  /* 0x00000200040478a5 */ /* 0x001fc8000f8e00ff */
[----:B-1----:R-:W-:-:S04]  /*0050*/  UIADD3 UR6, UP0, UPT, -UR4, UR6, URZ ;  /* 0x0000000604067290 */ /* 0x002fc8000ff1e1ff */
[----:B------:R-:W-:Y:S02]  /*0060*/  UIADD3.X UR7, UPT, UPT, ~UR5, UR7, URZ, UP0, !UPT ;  /* 0x0000000705077290 */ /* 0x000fe400087fe5ff */
[----:B------:R-:W-:-:S04]  /*0070*/  UISETP.GE.U32.AND UP0, UPT, UR6, 0x200, UPT ;  /* 0x000002000600788c */ /* 0x000fc8000bf06070 */
[----:B------:R-:W-:-:S09]  /*0080*/  UISETP.GE.U32.AND.EX UP0, UPT, UR7, URZ, UPT, UP0 ;  /* 0x000000ff0700728c */ /* 0x000fd2000bf06100 */
[----:B--2---:R-:W-:Y:S05]  /*0090*/  BRA.U !UP0, `(.L_x_0) ;  /* 0x0000000108287547 */ /* 0x004fea000b800000 */
[----:B------:R-:W0:Y:S01]  /*00a0*/  S2R R0, SR_TID.X ;  /* 0x0000000000007919 */ /* 0x000e220000002100 */
[----:B------:R-:W1:Y:S01]  /*00b0*/  LDCU.64 UR6, c[0x0][0x388] ;  /* 0x00007100ff0677ac */ /* 0x000e620008000a00 */
[----:B------:R-:W2:Y:S01]  /*00c0*/  LDC R5, c[0x0][0x390] ;  /* 0x0000e400ff057b82 */ /* 0x000ea20000000800 */
[----:B0-----:R-:W-:-:S05]  /*00d0*/  IADD3 R0, P0, PT, R0, UR4, RZ ;  /* 0x0000000400007c10 */ /* 0x001fca000ff1e0ff */
[----:B------:R-:W-:Y:S01]  /*00e0*/  IMAD.X R3, RZ, RZ, UR5, P0 ;  /* 0x00000005ff037e24 */ /* 0x000fe200080e06ff */
[----:B-1----:R-:W-:-:S04]  /*00f0*/  LEA R2, P0, R0, UR6, 0x2 ;  /* 0x0000000600027c11 */ /* 0x002fc8000f8010ff */
[----:B------:R-:W-:-:S05]  /*0100*/  LEA.HI.X R3, R0, UR7, R3, 0x2, P0 ;  /* 0x0000000700037c11 */ /* 0x000fca00080f1403 */
[----:B--2---:R-:W-:Y:S04]  /*0110*/  STG.E desc[UR8][R2.64], R5 ;  /* 0x0000000502007986 */ /* 0x004fe8000c101908 */
[----:B------:R-:W-:Y:S01]  /*0120*/  STG.E desc[UR8][R2.64+0x400], R5 ;  /* 0x0004000502007986 */ /* 0x000fe2000c101908 */
[----:B------:R-:W-:Y:S05]  /*0130*/  EXIT ;  /* 0x000000000000794d */ /* 0x000fea0003800000 */
.L_x_0:
[----:B------:R-:W0:Y:S01]  /*0140*/  S2R R0, SR_TID.X ;  /* 0x0000000000007919 */ /* 0x000e220000002100 */
[----:B------:R-:W-:Y:S01]  /*0150*/  IMAD.U32 R2, RZ, RZ, UR7 ;  /* 0x00000007ff027e24 */ /* 0x000fe2000f8e00ff */
[----:B------:R-:W1:Y:S01]  /*0160*/  LDCU.64 UR10, c[0x0][0x388] ;  /* 0x00007100ff0a77ac */ /* 0x000e620008000a00 */
[----:B------:R-:W-:Y:S01]  /*0170*/  IMAD.U32 R4, RZ, RZ, UR7 ;  /* 0x00000007ff047e24 */ /* 0x000fe2000f8e00ff */
[----:B0-----:R-:W-:-:S04]  /*0180*/  ISETP.LT.U32.AND P0, PT, R0, UR6, PT ;  /* 0x0000000600007c0c */ /* 0x001fc8000bf01070 */
[----:B------:R-:W-:Y:S01]  /*0190*/  ISETP.GT.U32.AND.EX P0, PT, R2, RZ, PT, P0 ;  /* 0x000000ff0200720c */ /* 0x000fe20003f04100 */
[C---:B------:R-:W-:Y:S01]  /*01a0*/  VIADD R2, R0.reuse, 0x100 ;  /* 0x0000010000027836 */ /* 0x040fe20000000000 */
[----:B------:R-:W-:-:S04]  /*01b0*/  IADD3 R0, P2, PT, R0, UR4, RZ ;  /* 0x0000000400007c10 */ /* 0x000fc8000ff5e0ff */
[----:B------:R-:W-:Y:S01]  /*01c0*/  ISETP.LT.U32.AND P1, PT, R2, UR6, PT ;  /* 0x0000000602007c0c */ /* 0x000fe2000bf21070 */
[----:B------:R-:W-:Y:S01]  /*01d0*/  IMAD.X R3, RZ, RZ, UR5, P2 ;  /* 0x00000005ff037e24 */ /* 0x000fe200090e06ff */
[----:B-1----:R-:W-:Y:S02]  /*01e0*/  LEA R2, P2, R0, UR10, 0x2 ;  /* 0x0000000a00027c11 */ /* 0x002fe4000f8410ff */
[----:B------:R-:W-:Y:S02]  /*01f0*/  ISETP.GT.U32.AND.EX P1, PT, R4, RZ, PT, P1 ;  /* 0x000000ff0400720c */ /* 0x000fe40003f24110 */
[----:B------:R-:W-:Y:S01]  /*0200*/  LEA.HI.X R3, R0, UR11, R3, 0x2, P2 ;  /* 0x0000000b00037c11 */ /* 0x000fe200090f1403 */
[----:B------:R-:W0:Y:S04]  /*0210*/  @P0 LDC R5, c[0x0][0x390] ;  /* 0x0000e400ff050b82 */ /* 0x000e280000000800 */
[----:B0-----:R0:W-:Y:S06]  /*0220*/  @P0 STG.E desc[UR8][R2.64], R5 ;  /* 0x0000000502000986 */ /* 0x0011ec000c101908 */
[----:B------:R-:W-:Y:S05]  /*0230*/  @!P1 EXIT ;  /* 0x000000000000994d */ /* 0x000fea0003800000 */
[----:B0-----:R-:W0:Y:S02]  /*0240*/  LDC R5, c[0x0][0x390] ;  /* 0x0000e400ff057b82 */ /* 0x001e240000000800 */
[----:B0-----:R-:W-:Y:S01]  /*0250*/  STG.E desc[UR8][R2.64+0x400], R5 ;  /* 0x0004000502007986 */ /* 0x001fe2000c101908 */
[----:B------:R-:W-:Y:S05]  /*0260*/  EXIT ;  /* 0x000000000000794d */ /* 0x000fea0003800000 */
.L_x_1:
[----:B------:R-:W-:-:S00]  /*0270*/  BRA `(.L_x_1) ;  /* 0xfffffffc00fc7947 */ /* 0x000fc0000383ffff */
[----:B------:R-:W-:-:S00]  /*0280*/  NOP ;  /* 0x0000000000007918 */ /* 0x000fc00000000000 */
[----:B------:R-:W-:-:S00]  /*0290*/  NOP ;  /* 0x0000000000007918 */ /* 0x000fc00000000000 */
[----:B------:R-:W-:-:S00]  /*02a0*/  NOP ;  /* 0x0000000000007918 */ /* 0x000fc00000000000 */
[----:B------:R-:W-:-:S00]  /*02b0*/  NOP ;  /* 0x0000000000007918 */ /* 0x000fc00000000000 */
[----:B------:R-:W-:-:S00]  /*02c0*/  NOP ;  /* 0x0000000000007918 */ /* 0x000fc00000000000 */
[----:B------:R-:W-:-:S00]  /*02d0*/  NOP ;  /* 0x0000000000007918 */ /* 0x000fc00000000000 */
[----:B------:R-:W-:-:S00]  /*02e0*/  NOP ;  /* 0x0000000000007918 */ /* 0x000fc00000000000 */
[----:B------:R-:W-:-:S00]  /*02f0*/  NOP ;  /* 0x0000000000007918 */ /* 0x000fc00000000000 */
.L_x_34:


//--------------------- .text._ZN3cub18CUB_300001_SM_10006detail11EmptyKernelIvEEvv --------------------------
	.section	.text._ZN3cub18CUB_300001_SM_10006detail11EmptyKernelIvEEvv,"ax",@progbits
	.align	128
        .global         _ZN3cub18CUB_300001_SM_10006detail11EmptyKernelIvEEvv
        .type           _ZN3cub18CUB_300001_SM_10006detail11EmptyKernelIvEEvv,@function
        .size           _ZN3cub18CUB_300001_SM_10006detail11EmptyKernelIvEEvv,(.L_x_35 - _ZN3cub18CUB_300001_SM_10006detail11EmptyKernelIvEEvv)
        .other          _ZN3cub18CUB_300001_SM_10006detail11EmptyKernelIvEEvv,@"STO_CUDA_ENTRY STV_DEFAULT"
_ZN3cub18CUB_300001_SM_10006detail11EmptyKernelIvEEvv:
.text._ZN3cub18CUB_300001_SM_10006detail11EmptyKernelIvEEvv:
[----:B------:R-:W-:Y:S01]  /*0000*/  LDC R1, c[0x0][0x37c] ;  /* 0x0000df00ff017b82 */ /* 0x000fe20000000800 */
[----:B------:R-:W-:Y:S05]  /*0010*/  EXIT ;  /* 0x000000000000794d */ /* 0x000fea0003800000 */
.L_x_2:
        /* <DEDUP_REMOVED lines=14> */
.L_x_35:


//--------------------- .text._Z5mc_piPfii        --------------------------
	.section	.text._Z5mc_piPfii,"ax",@progbits
	.align	128
        .global         _Z5mc_piPfii
        .type           _Z5mc_piPfii,@function
        .size           _Z5mc_piPfii,(.L_x_33 - _Z5mc_piPfii)
        .other          _Z5mc_piPfii,@"STO_CUDA_ENTRY STV_DEFAULT"
_Z5mc_piPfii:
.text._Z5mc_piPfii:
[----:B------:R-:W0:Y:S08]  /*0000*/  LDC R1, c[0x0][0x37c] ;  /* 0x0000df00ff017b82 */ /* 0x000e300000000800 */
[----:B------:R-:W1:Y:S01]  /*0010*/  LDC R0, c[0x0][0x388] ;  /* 0x0000e200ff007b82 */ /* 0x000e620000000800 */
[----:B------:R-:W2:Y:S01]  /*0020*/  S2R R9, SR_TID.X ;  /* 0x0000000000097919 */ /* 0x000ea20000002100 */
[----:B------:R-:W-:Y:S01]  /*0030*/  IMAD.MOV.U32 R3, RZ, RZ, -0x266e14b1 ;  /* 0xd991eb4fff037424 */ /* 0x000fe200078e00ff */
[----:B------:R-:W3:Y:S01]  /*0040*/  LDCU.64 UR6, c[0x0][0x358] ;  /* 0x00006b00ff0677ac */ /* 0x000ee20008000a00 */
[----:B0-----:R-:W-:Y:S01]  /*0050*/  VIADD R1, R1, 0xffffffd0 ;  /* 0xffffffd001017836 */ /* 0x001fe20000000000 */
[----:B------:R-:W-:Y:S03]  /*0060*/  BSSY.RECONVERGENT B0, `(.L_x_3) ;  /* 0x0000267000007945 */ /* 0x000fe60003800200 */
[----:B------:R-:W2:Y:S08]  /*0070*/  S2UR UR4, SR_CTAID.X ;  /* 0x00000000000479c3 */ /* 0x000eb00000002500 */
[----:B------:R-:W2:Y:S01]  /*0080*/  LDC R8, c[0x0][0x360] ;  /* 0x0000d800ff087b82 */ /* 0x000ea20000000800 */
[----:B-1----:R-:W-:-:S02]  /*0090*/  ISETP.GT.AND P0, PT, R0, -0x1, PT ;  /* 0xffffffff0000780c */ /* 0x002fc40003f04270 */
[----:B------:R-:W-:Y:S02]  /*00a0*/  LOP3.LUT R0, R0, 0xaad26b49, RZ, 0x3c, !PT ;  /* 0xaad26b4900007812 */ /* 0x000fe400078e3cff */
[----:B------:R-:W-:-:S03]  /*00b0*/  SEL R3, R3, 0x8bf16996, P0 ;  /* 0x8bf1699603037807 */ /* 0x000fc60000000000 */
[----:B------:R-:W-:Y:S01]  /*00c0*/  IMAD R0, R0, 0x4182bed5, RZ ;  /* 0x4182bed500007824 */ /* 0x000fe200078e02ff */
[C---:B------:R-:W-:Y:S01]  /*00d0*/  LOP3.LUT R2, R3.reuse, 0x5491333, RZ, 0x3c, !PT ;  /* 0x0549133303027812 */ /* 0x040fe200078e3cff */
[----:B------:R-:W-:Y:S02]  /*00e0*/  VIADD R5, R3, 0x1f123bb5 ;  /* 0x1f123bb503057836 */ /* 0x000fe40000000000 */
[C---:B------:R-:W-:Y:S01]  /*00f0*/  IMAD.IADD R6, R0.reuse, 0x1, R3 ;  /* 0x0000000100067824 */ /* 0x040fe200078e0203 */
[C---:B------:R-:W-:Y:S01]  /*0100*/  LOP3.LUT R4, R0.reuse, 0x159a55e5, RZ, 0x3c, !PT ;  /* 0x159a55e500047812 */ /* 0x040fe200078e3cff */
[C---:B------:R-:W-:Y:S02]  /*0110*/  VIADD R7, R0.reuse, 0x75bcd15 ;  /* 0x075bcd1500077836 */ /* 0x040fe40000000000 */
[----:B------:R-:W-:Y:S02]  /*0120*/  VIADD R3, R0, 0x583f19 ;  /* 0x00583f1900037836 */ /* 0x000fe40000000000 */
[----:B------:R-:W-:Y:S01]  /*0130*/  VIADD R6, R6, 0x64f0c9 ;  /* 0x0064f0c906067836 */ /* 0x000fe20000000000 */
[----:B------:R0:W-:Y:S01]  /*0140*/  STL.64 [R1+0x8], R4 ;  /* 0x0000080401007387 */ /* 0x0001e20000100a00 */
[----:B--2---:R-:W-:-:S03]  /*0150*/  IMAD R0, R8, UR4, R9 ;  /* 0x0000000408007c24 */ /* 0x004fc6000f8e0209 */
[----:B------:R0:W-:Y:S02]  /*0160*/  STL.64 [R1+0x10], R2 ;  /* 0x0000100201007387 */ /* 0x0001e40000100a00 */
[----:B------:R-:W-:Y:S02]  /*0170*/  ISETP.NE.AND P0, PT, R0, RZ, PT ;  /* 0x000000ff0000720c */ /* 0x000fe40003f05270 */
[----:B------:R0:W-:Y:S01]  /*0180*/  STL.64 [R1], R6 ;  /* 0x0000000601007387 */ /* 0x0001e20000100a00 */
[----:B------:R-:W-:-:S10]  /*0190*/  SHF.R.S32.HI R8, RZ, 0x1f, R0 ;  /* 0x0000001fff087819 */ /* 0x000fd40000011400 */
[----:B---3--:R-:W-:Y:S05]  /*01a0*/  @!P0 BRA `(.L_x_4) ;  /* 0x0000002400488947 */ /* 0x008fea0003800000 */
[----:B------:R-:W-:Y:S02]  /*01b0*/  IMAD.MOV.U32 R15, RZ, RZ, R8 ;  /* 0x000000ffff0f7224 */ /* 0x000fe400078e0008 */
[----:B------:R-:W-:Y:S02]  /*01c0*/  IMAD.MOV.U32 R13, RZ, RZ, RZ ;  /* 0x000000ffff0d7224 */ /* 0x000fe400078e00ff */
[----:B------:R-:W-:-:S07]  /*01d0*/  IMAD.MOV.U32 R12, RZ, RZ, R0 ;  /* 0x000000ffff0c7224 */ /* 0x000fce00078e0000 */
.L_x_13:
[----:B------:R-:W-:Y:S01]  /*01e0*/  LOP3.LUT R8, R12, 0x3, RZ, 0xc0, !PT ;  /* 0x000000030c087812 */ /* 0x000fe200078ec0ff */
[----:B------:R-:W-:Y:S03]  /*01f0*/  BSSY.RECONVERGENT B1, `(.L_x_5) ;  /* 0x0000247000017945 */ /* 0x000fe60003800200 */
[----:B------:R-:W-:-:S04]  /*0200*/  ISETP.NE.U32.AND P0, PT, R8, RZ, PT ;  /* 0x000000ff0800720c */ /* 0x000fc80003f05070 */
[----:B------:R-:W-:-:S13]  /*0210*/  ISETP.NE.AND.EX P0, PT, RZ, RZ, PT, P0 ;  /* 0x000000ffff00720c */ /* 0x000fda0003f05300 */
[----:B-1----:R-:W-:Y:S05]  /*0220*/  @!P0 BRA `(.L_x_6) ;  /* 0x00000024000c8947 */ /* 0x002fea0003800000 */
[----:B------:R-:W1:Y:S01]  /*0230*/  LDC.64 R10, c[0x4][RZ] ;  /* 0x01000000ff0a7b82 */ /* 0x000e620000000a00 */
[----:B------:R-:W-:Y:S01]  /*0240*/  IMAD.MOV.U32 R14, RZ, RZ, RZ ;  /* 0x000000ffff0e7224 */ /* 0x000fe200078e00ff */
[----:B0-----:R-:W-:Y:S02]  /*0250*/  CS2R R2, SRZ ;  /* 0x0000000000027805 */ /* 0x001fe4000001ff00 */
[----:B------:R-:W-:Y:S01]  /*0260*/  CS2R R4, SRZ ;  /* 0x0000000000047805 */ /* 0x000fe2000001ff00 */
[----:B------:R-:W-:Y:S02]  /*0270*/  IMAD.MOV.U32 R7, RZ, RZ, RZ ;  /* 0x000000ffff077224 */ /* 0x000fe400078e00ff */
[----:B-1----:R-:W-:-:S07]  /*0280*/  IMAD.WIDE.U32 R10, R13, 0xc80, R10 ;  /* 0x00000c800d0a7825 */ /* 0x002fce00078e000a */
.L_x_8:
[----:B------:R-:W-:-:S06]  /*0290*/  IMAD R16, R14, 0x4, R1 ;  /* 0x000000040e107824 */ /* 0x000fcc00078e0201 */
[----:B------:R-:W5:Y:S01]  /*02a0*/  LDL R16, [R16+0x4] ;  /* 0x0000040010107983 */ /* 0x000f620000100800 */
[----:B------:R-:W-:-:S05]  /*02b0*/  UMOV UR4, URZ ;  /* 0x000000ff00047c82 */ /* 0x000fca0008000000 */
.L_x_7:
[----:B-----5:R-:W-:Y:S01]  /*02c0*/  SHF.R.U32.HI R21, RZ, UR4, R16 ;  /* 0x00000004ff157c19 */ /* 0x020fe20008011610 */
[----:B------:R-:W-:-:S03]  /*02d0*/  IMAD.SHL.U32 R8, R14, 0x20, RZ ;  /* 0x000000200e087824 */ /* 0x000fc600078e00ff */
[----:B------:R-:W-:Y:S01]  /*02e0*/  LOP3.LUT R9, R21, 0x1, RZ, 0xc0, !PT ;  /* 0x0000000115097812 */ /* 0x000fe200078ec0ff */
[----:B------:R-:W-:-:S03]  /*02f0*/  VIADD R8, R8, UR4 ;  /* 0x0000000408087c36 */ /* 0x000fc60008000000 */
[----:B------:R-:W-:Y:S01]  /*0300*/  ISETP.NE.U32.AND P0, PT, R9, 0x1, PT ;  /* 0x000000010900780c */ /* 0x000fe20003f05070 */
[----:B------:R-:W-:-:S03]  /*0310*/  IMAD R9, R8, 0x5, RZ ;  /* 0x0000000508097824 */ /* 0x000fc600078e02ff */
[----:B------:R-:W-:Y:S01]  /*0320*/  R2P PR, R21, 0x7e ;  /* 0x0000007e15007804 */ /* 0x000fe20000000000 */
[----:B------:R-:W-:-:S08]  /*0330*/  IMAD.WIDE.U32 R8, R9, 0x4, R10 ;  /* 0x0000000409087825 */ /* 0x000fd000078e000a */
[----:B------:R-:W2:Y:S04]  /*0340*/  @!P0 LDG.E R20, desc[UR6][R8.64+0x10] ;  /* 0x0000100608148981 */ /* 0x000ea8000c1e1900 */
[----:B------:R-:W3:Y:S04]  /*0350*/  @P1 LDG.E R22, desc[UR6][R8.64+0x24] ;  /* 0x0000240608161981 */ /* 0x000ee8000c1e1900 */
[----:B------:R-:W4:Y:S04]  /*0360*/  @P2 LDG.E R24, desc[UR6][R8.64+0x38] ;  /* 0x0000380608182981 */ /* 0x000f28000c1e1900 */
[----:B------:R-:W4:Y:S04]  /*0370*/  @P3 LDG.E R26, desc[UR6][R8.64+0x4c] ;  /* 0x00004c06081a3981 */ /* 0x000f28000c1e1900 */
[----:B------:R-:W4:Y:S04]  /*0380*/  @P4 LDG.E R28, desc[UR6][R8.64+0x60] ;  /* 0x00006006081c4981 */ /* 0x000f28000c1e1900 */
[----:B------:R-:W4:Y:S04]  /*0390*/  @!P0 LDG.E R18, desc[UR6][R8.64] ;  /* 0x0000000608128981 */ /* 0x000f28000c1e1900 */
[----:B------:R-:W4:Y:S04]  /*03a0*/  @!P0 LDG.E R17, desc[UR6][R8.64+0x4] ;  /* 0x0000040608118981 */ /* 0x000f28000c1e1900 */
[----:B------:R-:W4:Y:S04]  /*03b0*/  @P5 LDG.E R19, desc[UR6][R8.64+0x74] ;  /* 0x0000740608135981 */ /* 0x000f28000c1e1900 */
[----:B------:R-:W4:Y:S04]  /*03c0*/  @P1 LDG.E R23, desc[UR6][R8.64+0x20] ;  /* 0x0000200608171981 */ /* 0x000f28000c1e1900 */
[----:B------:R-:W4:Y:S01]  /*03d0*/  @P3 LDG.E R25, desc[UR6][R8.64+0x48] ;  /* 0x0000480608193981 */ /* 0x000f22000c1e1900 */
[----:B--2---:R-:W-:-:S03]  /*03e0*/  @!P0 LOP3.LUT R3, R3, R20, RZ, 0x3c, !PT ;  /* 0x0000001403038212 */ /* 0x004fc600078e3cff */
[----:B------:R-:W2:Y:S01]  /*03f0*/  @P1 LDG.E R20, desc[UR6][R8.64+0x14] ;  /* 0x0000140608141981 */ /* 0x000ea2000c1e1900 */
[----:B---3--:R-:W-:-:S03]  /*0400*/  @P1 LOP3.LUT R3, R3, R22, RZ, 0x3c, !PT ;  /* 0x0000001603031212 */ /* 0x008fc600078e3cff */
[----:B------:R-:W3:Y:S01]  /*0410*/  @P1 LDG.E R22, desc[UR6][R8.64+0x1c] ;  /* 0x00001c0608161981 */ /* 0x000ee2000c1e1900 */
[----:B----4-:R-:W-:-:S03]  /*0420*/  @P2 LOP3.LUT R3, R3, R24, RZ, 0x3c, !PT ;  /* 0x0000001803032212 */ /* 0x010fc600078e3cff */
[----:B------:R-:W4:Y:S01]  /*0430*/  @P2 LDG.E R24, desc[UR6][R8.64+0x28] ;  /* 0x0000280608182981 */ /* 0x000f22000c1e1900 */
[----:B------:R-:W-:-:S03]  /*0440*/  @P3 LOP3.LUT R3, R3, R26, RZ, 0x3c, !PT ;  /* 0x0000001a03033212 */ /* 0x000fc600078e3cff */
[----:B------:R-:W3:Y:S01]  /*0450*/  @P6 LDG.E R26, desc[UR6][R8.64+0x88] ;  /* 0x00008806081a6981 */ /* 0x000ee2000c1e1900 */
[----:B------:R-:W-:Y:S02]  /*0460*/  @P4 LOP3.LUT R3, R3, R28, RZ, 0x3c, !PT ;  /* 0x0000001c03034212 */ /* 0x000fe400078e3cff */
[----:B------:R-:W-:Y:S02]  /*0470*/  @!P0 LOP3.LUT R7, R7, R18, RZ, 0x3c, !PT ;  /* 0x0000001207078212 */ /* 0x000fe400078e3cff */
[----:B------:R-:W3:Y:S01]  /*0480*/  @!P0 LDG.E R18, desc[UR6][R8.64+0x8] ;  /* 0x0000080608128981 */ /* 0x000ee2000c1e1900 */
[----:B------:R-:W-:-:S03]  /*0490*/  @!P0 LOP3.LUT R4, R4, R17, RZ, 0x3c, !PT ;  /* 0x0000001104048212 */ /* 0x000fc600078e3cff */
[----:B------:R-:W3:Y:S01]  /*04a0*/  @!P0 LDG.E R17, desc[UR6][R8.64+0xc] ;  /* 0x00000c0608118981 */ /* 0x000ee2000c1e1900 */
[----:B------:R-:W-:-:S03]  /*04b0*/  @P5 LOP3.LUT R3, R3, R19, RZ, 0x3c, !PT ;  /* 0x0000001303035212 */ /* 0x000fc600078e3cff */
[----:B------:R-:W3:Y:S01]  /*04c0*/  @P1 LDG.E R19, desc[UR6][R8.64+0x18] ;  /* 0x0000180608131981 */ /* 0x000ee2000c1e1900 */
[----:B--2---:R-:W-:-:S03]  /*04d0*/  @P1 LOP3.LUT R7, R7, R20, RZ, 0x3c, !PT ;  /* 0x0000001407071212 */ /* 0x004fc600078e3cff */
[----:B------:R-:W2:Y:S01]  /*04e0*/  @P3 LDG.E R20, desc[UR6][R8.64+0x3c] ;  /* 0x00003c0608143981 */ /* 0x000ea2000c1e1900 */
[----:B----4-:R-:W-:-:S03]  /*04f0*/  @P2 LOP3.LUT R7, R7, R24, RZ, 0x3c, !PT ;  /* 0x0000001807072212 */ /* 0x010fc600078e3cff */
[----:B------:R-:W4:Y:S01]  /*0500*/  @P4 LDG.E R24, desc[UR6][R8.64+0x50] ;  /* 0x0000500608184981 */ /* 0x000f22000c1e1900 */
[----:B---3--:R-:W-:-:S03]  /*0510*/  @!P0 LOP3.LUT R5, R5, R18, RZ, 0x3c, !PT ;  /* 0x0000001205058212 */ /* 0x008fc600078e3cff */
[----:B------:R-:W3:Y:S01]  /*0520*/  @P2 LDG.E R18, desc[UR6][R8.64+0x30] ;  /* 0x0000300608122981 */ /* 0x000ee2000c1e1900 */
[----:B------:R-:W-:-:S03]  /*0530*/  @!P0 LOP3.LUT R2, R2, R17, RZ, 0x3c, !PT ;  /* 0x0000001102028212 */ /* 0x000fc600078e3cff */
[----:B------:R-:W3:Y:S01]  /*0540*/  @P2 LDG.E R17, desc[UR6][R8.64+0x2c] ;  /* 0x00002c0608112981 */ /* 0x000ee2000c1e1900 */
[----:B------:R-:W-:-:S03]  /*0550*/  @P1 LOP3.LUT R4, R4, R19, RZ, 0x3c, !PT ;  /* 0x0000001304041212 */ /* 0x000fc600078e3cff */
[----:B------:R-:W3:Y:S01]  /*0560*/  @P2 LDG.E R19, desc[UR6][R8.64+0x34] ;  /* 0x0000340608132981 */ /* 0x000ee2000c1e1900 */
[----:B------:R-:W-:Y:S02]  /*0570*/  @P1 LOP3.LUT R5, R5, R22, RZ, 0x3c, !PT ;  /* 0x0000001605051212 */ /* 0x000fe400078e3cff */
[----:B------:R-:W-:Y:S01]  /*0580*/  @P1 LOP3.LUT R2, R2, R23, RZ, 0x3c, !PT ;  /* 0x0000001702021212 */ /* 0x000fe200078e3cff */
[----:B------:R-:W3:Y:S04]  /*0590*/  @P3 LDG.E R22, desc[UR6][R8.64+0x44] ;  /* 0x0000440608163981 */ /* 0x000ee8000c1e1900 */
[----:B------:R-:W3:Y:S01]  /*05a0*/  @P3 LDG.E R23, desc[UR6][R8.64+0x40] ;  /* 0x0000400608173981 */ /* 0x000ee2000c1e1900 */
[----:B--2---:R-:W-:-:S03]  /*05b0*/  @P3 LOP3.LUT R7, R7, R20, RZ, 0x3c, !PT ;  /* 0x0000001407073212 */ /* 0x004fc600078e3cff */
[----:B------:R-:W2:Y:S01]  /*05c0*/  @P5 LDG.E R20, desc[UR6][R8.64+0x64] ;  /* 0x0000640608145981 */ /* 0x000ea2000c1e1900 */
[----:B----4-:R-:W-:-:S03]  /*05d0*/  @P4 LOP3.LUT R7, R7, R24, RZ, 0x3c, !PT ;  /* 0x0000001807074212 */ /* 0x010fc600078e3cff */
[----:B------:R-:W4:Y:S01]  /*05e0*/  @P6 LDG.E R24, desc[UR6][R8.64+0x78] ;  /* 0x0000780608186981 */ /* 0x000f22000c1e1900 */
[----:B---3--:R-:W-:-:S03]  /*05f0*/  @P2 LOP3.LUT R5, R5, R18, RZ, 0x3c, !PT ;  /* 0x0000001205052212 */ /* 0x008fc600078e3cff */
[----:B------:R-:W3:Y:S01]  /*0600*/  @P4 LDG.E R18, desc[UR6][R8.64+0x58] ;  /* 0x0000580608124981 */ /* 0x000ee2000c1e1900 */
[----:B------:R-:W-:-:S03]  /*0610*/  @P2 LOP3.LUT R4, R4, R17, RZ, 0x3c, !PT ;  /* 0x0000001104042212 */ /* 0x000fc600078e3cff */
[----:B------:R-:W3:Y:S01]  /*0620*/  @P4 LDG.E R17, desc[UR6][R8.64+0x54] ;  /* 0x0000540608114981 */ /* 0x000ee2000c1e1900 */
[----:B------:R-:W-:-:S03]  /*0630*/  @P2 LOP3.LUT R2, R2, R19, RZ, 0x3c, !PT ;  /* 0x0000001302022212 */ /* 0x000fc600078e3cff */
[----:B------:R-:W3:Y:S01]  /*0640*/  @P4 LDG.E R19, desc[UR6][R8.64+0x5c] ;  /* 0x00005c0608134981 */ /* 0x000ee2000c1e1900 */
[----:B------:R-:W-:Y:S02]  /*0650*/  @P3 LOP3.LUT R5, R5, R22, RZ, 0x3c, !PT ;  /* 0x0000001605053212 */ /* 0x000fe400078e3cff */
[----:B------:R-:W-:Y:S01]  /*0660*/  @P3 LOP3.LUT R2, R2, R25, RZ, 0x3c, !PT ;  /* 0x0000001902023212 */ /* 0x000fe200078e3cff */
[----:B------:R-:W3:Y:S01]  /*0670*/  @P5 LDG.E R22, desc[UR6][R8.64+0x6c] ;  /* 0x00006c0608165981 */ /* 0x000ee2000c1e1900 */
[----:B------:R-:W-:-:S03]  /*0680*/  @P3 LOP3.LUT R4, R4, R23, RZ, 0x3c, !PT ;  /* 0x0000001704043212 */ /* 0x000fc600078e3cff */
[----:B------:R-:W3:Y:S04]  /*0690*/  @P5 LDG.E R23, desc[UR6][R8.64+0x68] ;  /* 0x0000680608175981 */ /* 0x000ee8000c1e1900 */
[----:B------:R-:W3:Y:S01]  /*06a0*/  @P5 LDG.E R25, desc[UR6][R8.64+0x70] ;  /* 0x0000700608195981 */ /* 0x000ee2000c1e1900 */
[----:B------:R-:W-:Y:S02]  /*06b0*/  LOP3.LUT P0, RZ, R21, 0x80, RZ, 0xc0, !PT ;  /* 0x0000008015ff7812 */ /* 0x000fe4000780c0ff */
[----:B--2---:R-:W-:-:S11]  /*06c0*/  @P5 LOP3.LUT R7, R7, R20, RZ, 0x3c, !PT ;  /* 0x0000001407075212 */ /* 0x004fd600078e3cff */
        /* <DEDUP_REMOVED lines=15> */
[----:B------:R-:W-:Y:S02]  /*07c0*/  @P6 LOP3.LUT R3, R3, R26, RZ, 0x3c, !PT ;  /* 0x0000001a03036212 */ /* 0x000fe400078e3cff */
[----:B--2---:R-:W-:Y:S02]  /*07d0*/  @P0 LOP3.LUT R7, R7, R20, RZ, 0x3c, !PT ;  /* 0x0000001407070212 */ /* 0x004fe400078e3cff */
[----:B----4-:R-:W-:Y:S02]  /*07e0*/  @P0 LOP3.LUT R3, R3, R24, RZ, 0x3c, !PT ;  /* 0x0000001803030212 */ /* 0x010fe400078e3cff */
[----:B---3--:R-:W-:Y:S02]  /*07f0*/  @P6 LOP3.LUT R5, R5, R18, RZ, 0x3c, !PT ;  /* 0x0000001205056212 */ /* 0x008fe400078e3cff */
[----:B------:R-:W-:Y:S02]  /*0800*/  @P6 LOP3.LUT R4, R4, R17, RZ, 0x3c, !PT ;  /* 0x0000001104046212 */ /* 0x000fe400078e3cff */
[----:B------:R-:W-:-:S02]  /*0810*/  @P6 LOP3.LUT R2, R2, R19, RZ, 0x3c, !PT ;  /* 0x0000001302026212 */ /* 0x000fc400078e3cff */
[----:B------:R-:W-:Y:S02]  /*0820*/  @P0 LOP3.LUT R5, R5, R22, RZ, 0x3c, !PT ;  /* 0x0000001605050212 */ /* 0x000fe400078e3cff */
[----:B------:R-:W-:Y:S02]  /*0830*/  @P0 LOP3.LUT R4, R4, R23, RZ, 0x3c, !PT ;  /* 0x0000001704040212 */ /* 0x000fe400078e3cff */
[----:B------:R-:W-:Y:S02]  /*0840*/  @P0 LOP3.LUT R2, R2, R25, RZ, 0x3c, !PT ;  /* 0x0000001902020212 */ /* 0x000fe400078e3cff */
[----:B------:R-:W-:-:S13]  /*0850*/  R2P PR, R21.B1, 0x7f ;  /* 0x0000007f15007804 */ /* 0x000fda0000001000 */
[----:B------:R-:W2:Y:S04]  /*0860*/  @P0 LDG.E R18, desc[UR6][R8.64+0xa0] ;  /* 0x0000a00608120981 */ /* 0x000ea8000c1e1900 */
[----:B------:R-:W3:Y:S04]  /*0870*/  @P0 LDG.E R17, desc[UR6][R8.64+0xa4] ;  /* 0x0000a40608110981 */ /* 0x000ee8000c1e1900 */
[----:B------:R-:W4:Y:S04]  /*0880*/  @P0 LDG.E R20, desc[UR6][R8.64+0xa8] ;  /* 0x0000a80608140981 */ /* 0x000f28000c1e1900 */
[----:B------:R-:W4:Y:S04]  /*0890*/  @P0 LDG.E R19, desc[UR6][R8.64+0xac] ;  /* 0x0000ac0608130981 */ /* 0x000f28000c1e1900 */
[----:B------:R-:W4:Y:S04]  /*08a0*/  @P0 LDG.E R22, desc[UR6][R8.64+0xb0] ;  /* 0x0000b00608160981 */ /* 0x000f28000c1e1900 */
[----:B------:R-:W4:Y:S04]  /*08b0*/  @P1 LDG.E R24, desc[UR6][R8.64+0xb4] ;  /* 0x0000b40608181981 */ /* 0x000f28000c1e1900 */
[----:B------:R-:W4:Y:S04]  /*08c0*/  @P1 LDG.E R26, desc[UR6][R8.64+0xbc] ;  /* 0x0000bc06081a1981 */ /* 0x000f28000c1e1900 */
[----:B------:R-:W4:Y:S04]  /*08d0*/  @P1 LDG.E R23, desc[UR6][R8.64+0xb8] ;  /* 0x0000b80608171981 */ /* 0x000f28000c1e1900 */
[----:B------:R-:W4:Y:S04]  /*08e0*/  @P1 LDG.E R28, desc[UR6][R8.64+0xc4] ;  /* 0x0000c406081c1981 */ /* 0x000f28000c1e1900 */
[----:B------:R-:W4:Y:S01]  /*08f0*/  @P1 LDG.E R25, desc[UR6][R8.64+0xc0] ;  /* 0x0000c00608191981 */ /* 0x000f22000c1e1900 */
[----:B--2---:R-:W-:-:S03]  /*0900*/  @P0 LOP3.LUT R7, R7, R18, RZ, 0x3c, !PT ;  /* 0x0000001207070212 */ /* 0x004fc600078e3cff */
[----:B------:R-:W2:Y:S01]  /*0910*/  @P2 LDG.E R18, desc[UR6][R8.64+0xc8] ;  /* 0x0000c80608122981 */ /* 0x000ea2000c1e1900 */
[----:B---3--:R-:W-:-:S03]  /*0920*/  @P0 LOP3.LUT R4, R4, R17, RZ, 0x3c, !PT ;  /* 0x0000001104040212 */ /* 0x008fc600078e3cff */
[----:B------:R-:W3:Y:S01]  /*0930*/  @P2 LDG.E R17, desc[UR6][R8.64+0xcc] ;  /* 0x0000cc0608112981 */ /* 0x000ee2000c1e1900 */
[----:B----4-:R-:W-:-:S03]  /*0940*/  @P0 LOP3.LUT R5, R5, R20, RZ, 0x3c, !PT ;  /* 0x0000001405050212 */ /* 0x010fc600078e3cff */
[----:B------:R-:W4:Y:S01]  /*0950*/  @P3 LDG.E R20, desc[UR6][R8.64+0xec] ;  /* 0x0000ec0608143981 */ /* 0x000f22000c1e1900 */
[----:B------:R-:W-:-:S03]  /*0960*/  @P0 LOP3.LUT R2, R2, R19, RZ, 0x3c, !PT ;  /* 0x0000001302020212 */ /* 0x000fc600078e3cff */
[----:B------:R-:W4:Y:S01]  /*0970*/  @P2 LDG.E R19, desc[UR6][R8.64+0xd4] ;  /* 0x0000d40608132981 */ /* 0x000f22000c1e1900 */
[----:B------:R-:W-:Y:S02]  /*0980*/  @P0 LOP3.LUT R3, R3, R22, RZ, 0x3c, !PT ;  /* 0x0000001603030212 */ /* 0x000fe400078e3cff */
[----:B------:R-:W-:Y:S01]  /*0990*/  LOP3.LUT P0, RZ, R21, 0x8000, RZ, 0xc0, !PT ;  /* 0x0000800015ff7812 */ /* 0x000fe2000780c0ff */
[----:B------:R-:W4:Y:S01]  /*09a0*/  @P2 LDG.E R22, desc[UR6][R8.64+0xd0] ;  /* 0x0000d00608162981 */ /* 0x000f22000c1e1900 */
[----:B------:R-:W-:-:S03]  /*09b0*/  @P1 LOP3.LUT R7, R7, R24, RZ, 0x3c, !PT ;  /* 0x0000001807071212 */ /* 0x000fc600078e3cff */
[----:B------:R-:W4:Y:S01]  /*09c0*/  @P3 LDG.E R21, desc[UR6][R8.64+0xe0] ;  /* 0x0000e00608153981 */ /* 0x000f22000c1e1900 */
[----:B------:R-:W-:-:S03]  /*09d0*/  @P1 LOP3.LUT R5, R5, R26, RZ, 0x3c, !PT ;  /* 0x0000001a05051212 */ /* 0x000fc600078e3cff */
[----:B------:R-:W4:Y:S01]  /*09e0*/  @P2 LDG.E R24, desc[UR6][R8.64+0xd8] ;  /* 0x0000d80608182981 */ /* 0x000f22000c1e1900 */
[----:B------:R-:W-:-:S03]  /*09f0*/  @P1 LOP3.LUT R4, R4, R23, RZ, 0x3c, !PT ;  /* 0x0000001704041212 */ /* 0x000fc600078e3cff */
[----:B------:R-:W4:Y:S01]  /*0a00*/  @P3 LDG.E R26, desc[UR6][R8.64+0xdc] ;  /* 0x0000dc06081a3981 */ /* 0x000f22000c1e1900 */
[----:B------:R-:W-:-:S03]  /*0a10*/  @P1 LOP3.LUT R3, R3, R28, RZ, 0x3c, !PT ;  /* 0x0000001c03031212 */ /* 0x000fc600078e3cff */
[----:B------:R-:W4:Y:S04]  /*0a20*/  @P3 LDG.E R28, desc[UR6][R8.64+0xe4] ;  /* 0x0000e406081c3981 */ /* 0x000f28000c1e1900 */
[----:B------:R-:W4:Y:S01]  /*0a30*/  @P3 LDG.E R23, desc[UR6][R8.64+0xe8] ;  /* 0x0000e80608173981 */ /* 0x000f22000c1e1900 */
[----:B--2---:R-:W-:-:S03]  /*0a40*/  @P2 LOP3.LUT R7, R7, R18, RZ, 0x3c, !PT ;  /* 0x0000001207072212 */ /* 0x004fc600078e3cff */
[----:B------:R-:W2:Y:S01]  /*0a50*/  @P4 LDG.E R18, desc[UR6][R8.64+0xf0] ;  /* 0x0000f00608124981 */ /* 0x000ea2000c1e1900 */
[----:B---3--:R-:W-:Y:S02]  /*0a60*/  @P2 LOP3.LUT R4, R4, R17, RZ, 0x3c, !PT ;  /* 0x0000001104042212 */ /* 0x008fe400078e3cff */
[----:B------:R-:W-:Y:S01]  /*0a70*/  @P1 LOP3.LUT R2, R2, R25, RZ, 0x3c, !PT ;  /* 0x0000001902021212 */ /* 0x000fe200078e3cff */
[----:B------:R-:W3:Y:S03]  /*0a80*/  @P5 LDG.E R17, desc[UR6][R8.64+0x110] ;  /* 0x0001100608115981 */ /* 0x000ee6000c1e1900 */
[----:B----4-:R-:W-:Y:S02]  /*0a90*/  @P2 LOP3.LUT R2, R2, R19, RZ, 0x3c, !PT ;  /* 0x0000001302022212 */ /* 0x010fe400078e3cff */
[----:B------:R-:W4:Y:S01]  /*0aa0*/  @P4 LDG.E R19, desc[UR6][R8.64+0xf4] ;  /* 0x0000f40608134981 */ /* 0x000f22000c1e1900 */
        /* <DEDUP_REMOVED lines=12> */
[----:B--2---:R-:W-:-:S03]  /*0b70*/  @P4 LOP3.LUT R7, R7, R18, RZ, 0x3c, !PT ;  /* 0x0000001207074212 */ /* 0x004fc600078e3cff */
[----:B------:R-:W2:Y:S01]  /*0b80*/  @P5 LDG.E R18, desc[UR6][R8.64+0x114] ;  /* 0x0001140608125981 */ /* 0x000ea2000c1e1900 */
[----:B------:R-:W-:-:S03]  /*0b90*/  @P3 LOP3.LUT R3, R3, R20, RZ, 0x3c, !PT ;  /* 0x0000001403033212 */ /* 0x000fc600078e3cff */
[----:B------:R-:W2:Y:S01]  /*0ba0*/  @P6 LDG.E R20, desc[UR6][R8.64+0x118] ;  /* 0x0001180608146981 */ /* 0x000ea2000c1e1900 */
[----:B----4-:R-:W-:-:S03]  /*0bb0*/  @P4 LOP3.LUT R4, R4, R19, RZ, 0x3c, !PT ;  /* 0x0000001304044212 */ /* 0x010fc600078e3cff */
[----:B------:R-:W4:Y:S01]  /*0bc0*/  @P6 LDG.E R19, desc[UR6][R8.64+0x11c] ;  /* 0x00011c0608136981 */ /* 0x000f22000c1e1900 */
[----:B---3--:R-:W-:-:S03]  /*0bd0*/  @P4 LOP3.LUT R5, R5, R22, RZ, 0x3c, !PT ;  /* 0x0000001605054212 */ /* 0x008fc600078e3cff */
[----:B------:R-:W3:Y:S01]  /*0be0*/  @P6 LDG.E R22, desc[UR6][R8.64+0x120] ;  /* 0x0001200608166981 */ /* 0x000ee2000c1e1900 */
[----:B------:R-:W-:-:S03]  /*0bf0*/  @P4 LOP3.LUT R2, R2, R21, RZ, 0x3c, !PT ;  /* 0x0000001502024212 */ /* 0x000fc600078e3cff */
[----:B------:R-:W3:Y:S01]  /*0c00*/  @P0 LDG.E R21, desc[UR6][R8.64+0x130] ;  /* 0x0001300608150981 */ /* 0x000ee2000c1e1900 */
[----:B------:R-:W-:Y:S02]  /*0c10*/  @P4 LOP3.LUT R3, R3, R24, RZ, 0x3c, !PT ;  /* 0x0000001803034212 */ /* 0x000fe400078e3cff */
[----:B------:R-:W-:Y:S01]  /*0c20*/  @P5 LOP3.LUT R2, R2, R17, RZ, 0x3c, !PT ;  /* 0x0000001102025212 */ /* 0x000fe200078e3cff */
[----:B------:R-:W3:Y:S01]  /*0c30*/  @P6 LDG.E R24, desc[UR6][R8.64+0x128] ;  /* 0x0001280608186981 */ /* 0x000ee2000c1e1900 */
[----:B------:R-:W-:-:S03]  /*0c40*/  @P5 LOP3.LUT R7, R7, R26, RZ, 0x3c, !PT ;  /* 0x0000001a07075212 */ /* 0x000fc600078e3cff */
[----:B------:R-:W3:Y:S01]  /*0c50*/  @P6 LDG.E R17, desc[UR6][R8.64+0x124] ;  /* 0x0001240608116981 */ /* 0x000ee2000c1e1900 */
[----:B------:R-:W-:-:S03]  /*0c60*/  @P5 LOP3.LUT R5, R5, R28, RZ, 0x3c, !PT ;  /* 0x0000001c05055212 */ /* 0x000fc600078e3cff */
[----:B------:R-:W3:Y:S01]  /*0c70*/  @P0 LDG.E R26, desc[UR6][R8.64+0x12c] ;  /* 0x00012c06081a0981 */ /* 0x000ee2000c1e1900 */
[----:B------:R-:W-:-:S03]  /*0c80*/  @P5 LOP3.LUT R4, R4, R23, RZ, 0x3c, !PT ;  /* 0x0000001704045212 */ /* 0x000fc600078e3cff */
[----:B------:R-:W3:Y:S04]  /*0c90*/  @P0 LDG.E R28, desc[UR6][R8.64+0x13c] ;  /* 0x00013c06081c0981 */ /* 0x000ee8000c1e1900 */
[----:B------:R-:W3:Y:S01]  /*0ca0*/  @P0 LDG.E R23, desc[UR6][R8.64+0x138] ;  /* 0x0001380608170981 */ /* 0x000ee2000c1e1900 */
[----:B--2---:R-:W-:-:S03]  /*0cb0*/  @P5 LOP3.LUT R3, R3, R18, RZ, 0x3c, !PT ;  /* 0x0000001203035212 */ /* 0x004fc600078e3cff */
[----:B------:R-:W2:Y:S01]  /*0cc0*/  @P0 LDG.E R18, desc[UR6][R8.64+0x134] ;  /* 0x0001340608120981 */ /* 0x000ea2000c1e1900 */
[----:B------:R-:W-:-:S04]  /*0cd0*/  UIADD3 UR4, UPT, UPT, UR4, 0x10, URZ ;  /* 0x0000001004047890 */ /* 0x000fc8000fffe0ff */
[----:B------:R-:W-:Y:S01]  /*0ce0*/  UISETP.NE.AND UP0, UPT, UR4, 0x20, UPT ;  /* 0x000000200400788c */ /* 0x000fe2000bf05270 */
[----:B------:R-:W-:Y:S02]  /*0cf0*/  @P6 LOP3.LUT R7, R7, R20, RZ, 0x3c, !PT ;  /* 0x0000001407076212 */ /* 0x000fe400078e3cff */
[----:B----4-:R-:W-:Y:S02]  /*0d00*/  @P6 LOP3.LUT R4, R4, R19, RZ, 0x3c, !PT ;  /* 0x0000001304046212 */ /* 0x010fe400078e3cff */
[----:B---3--:R-:W-:Y:S02]  /*0d10*/  @P6 LOP3.LUT R5, R5, R22, RZ, 0x3c, !PT ;  /* 0x0000001605056212 */ /* 0x008fe400078e3cff */
[----:B------:R-:W-:Y:S02]  /*0d20*/  @P0 LOP3.LUT R4, R4, R21, RZ, 0x3c, !PT ;  /* 0x0000001504040212 */ /* 0x000fe400078e3cff */
[----:B------:R-:W-:Y:S02]  /*0d30*/  @P6 LOP3.LUT R3, R3, R24, RZ, 0x3c, !PT ;  /* 0x0000001803036212 */ /* 0x000fe400078e3cff */
[----:B------:R-:W-:-:S02]  /*0d40*/  @P6 LOP3.LUT R2, R2, R17, RZ, 0x3c, !PT ;  /* 0x0000001102026212 */ /* 0x000fc400078e3cff */
[----:B------:R-:W-:Y:S02]  /*0d50*/  @P0 LOP3.LUT R7, R7, R26, RZ, 0x3c, !PT ;  /* 0x0000001a07070212 */ /* 0x000fe400078e3cff */
[----:B------:R-:W-:Y:S02]  /*0d60*/  @P0 LOP3.LUT R3, R3, R28, RZ, 0x3c, !PT ;  /* 0x0000001c03030212 */ /* 0x000fe400078e3cff */
[----:B------:R-:W-:Y:S02]  /*0d70*/  @P0 LOP3.LUT R2, R2, R23, RZ, 0x3c, !PT ;  /* 0x0000001702020212 */ /* 0x000fe400078e3cff */
[----:B--2---:R-:W-:Y:S01]  /*0d80*/  @P0 LOP3.LUT R5, R5, R18, RZ, 0x3c, !PT ;  /* 0x0000001205050212 */ /* 0x004fe200078e3cff */
[----:B------:R-:W-:Y:S06]  /*0d90*/  BRA.U UP0, `(.L_x_7) ;  /* 0xfffffff500487547 */ /* 0x000fec000b83ffff */
[----:B------:R-:W-:-:S05]  /*0da0*/  VIADD R14, R14, 0x1 ;  /* 0x000000010e0e7836 */ /* 0x000fca0000000000 */
[----:B------:R-:W-:-:S13]  /*0db0*/  ISETP.NE.AND P0, PT, R14, 0x5, PT ;  /* 0x000000050e00780c */ /* 0x000fda0003f05270 */
[----:B------:R-:W-:Y:S05]  /*0dc0*/  @P0 BRA `(.L_x_8) ;  /* 0xfffffff400300947 */ /* 0x000fea000383ffff */
[----:B------:R-:W-:Y:S01]  /*0dd0*/  LOP3.LUT R8, R12, 0x3, RZ, 0xc0, !PT ;  /* 0x000000030c087812 */ /* 0x000fe200078ec0ff */
[----:B------:R1:W-:Y:S03]  /*0de0*/  STL [R1+0x4], R7 ;  /* 0x0000040701007387 */ /* 0x0003e60000100800 */
[----:B------:R-:W-:Y:S01]  /*0df0*/  ISETP.NE.U32.AND P0, PT, R8, 0x1, PT ;  /* 0x000000010800780c */ /* 0x000fe20003f05070 */
[----:B------:R1:W-:Y:S03]  /*0e00*/  STL.64 [R1+0x8], R4 ;  /* 0x0000080401007387 */ /* 0x0003e60000100a00 */
[----:B------:R-:W-:Y:S01]  /*0e10*/  ISETP.NE.AND.EX P0, PT, RZ, RZ, PT, P0 ;  /* 0x000000ffff00720c */ /* 0x000fe20003f05300 */
[----:B------:R1:W-:-:S12]  /*0e20*/  STL.64 [R1+0x10], R2 ;  /* 0x0000100201007387 */ /* 0x0003d80000100a00 */
[----:B-1----:R-:W-:Y:S05]  /*0e30*/  @!P0 BRA `(.L_x_6) ;  /* 0x0000001800088947 */ /* 0x002fea0003800000 */
[----:B------:R-:W-:Y:S01]  /*0e40*/  UMOV UR4, URZ ;  /* 0x000000ff00047c82 */ /* 0x000fe20008000000 */
[----:B------:R-:W-:Y:S01]  /*0e50*/  UMOV UR5, URZ ;  /* 0x000000ff00057c82 */ /* 0x000fe20008000000 */
[----:B------:R-:W-:Y:S02]  /*0e60*/  IMAD.MOV.U32 R14, RZ, RZ, RZ ;  /* 0x000000ffff0e7224 */ /* 0x000fe400078e00ff */
[----:B------:R-:W-:Y:S02]  /*0e70*/  IMAD.MOV.U32 R7, RZ, RZ, RZ ;  /* 0x000000ffff077224 */ /* 0x000fe400078e00ff */
[----:B------:R-:W-:Y:S02]  /*0e80*/  IMAD.U32 R3, RZ, RZ, UR4 ;  /* 0x00000004ff037e24 */ /* 0x000fe4000f8e00ff */
[----:B------:R-:W-:Y:S02]  /*0e90*/  IMAD.U32 R2, RZ, RZ, UR5 ;  /* 0x00000005ff027e24 */ /* 0x000fe4000f8e00ff */
[----:B------:R-:W-:-:S02]  /*0ea0*/  IMAD.U32 R5, RZ, RZ, UR4 ;  /* 0x00000004ff057e24 */ /* 0x000fc4000f8e00ff */
[----:B------:R-:W-:-:S07]  /*0eb0*/  IMAD.U32 R4, RZ, RZ, UR5 ;  /* 0x00000005ff047e24 */ /* 0x000fce000f8e00ff */
.L_x_10:
[----:B------:R-:W-:-:S06]  /*0ec0*/  IMAD R16, R14, 0x4, R1 ;  /* 0x000000040e107824 */ /* 0x000fcc00078e0201 */
[----:B------:R-:W5:Y:S01]  /*0ed0*/  LDL R16, [R16+0x4] ;  /* 0x0000040010107983 */ /* 0x000f620000100800 */
[----:B------:R-:W-:-:S05]  /*0ee0*/  UMOV UR4, URZ ;  /* 0x000000ff00047c82 */ /* 0x000fca0008000000 */
.L_x_9:
        /* <DEDUP_REMOVED lines=183> */
[----:B-1----:R-:W-:Y:S05]  /*1a60*/  @P0 BRA `(.L_x_6) ;  /* 0x0000000800fc0947 */ /* 0x002fea0003800000 */
        /* <DEDUP_REMOVED lines=8> */
.L_x_12:
[----:B------:R-:W-:-:S06]  /*1af0*/  IMAD R16, R14, 0x4, R1 ;  /* 0x000000040e107824 */ /* 0x000fcc00078e0201 */
[----:B------:R-:W5:Y:S01]  /*1b00*/  LDL R16, [R16+0x4] ;  /* 0x0000040010107983 */ /* 0x000f620000100800 */
[----:B------:R-:W-:-:S05]  /*1b10*/  UMOV UR4, URZ ;  /* 0x000000ff00047c82 */ /* 0x000fca0008000000 */
.L_x_11:
        /* <DEDUP_REMOVED lines=177> */
[----:B------:R1:W-:Y:S04]  /*2630*/  STL [R1+0x4], R7 ;  /* 0x0000040701007387 */ /* 0x0003e80000100800 */
[----:B------:R1:W-:Y:S04]  /*2640*/  STL.64 [R1+0x8], R4 ;  /* 0x0000080401007387 */ /* 0x0003e80000100a00 */
[----:B------:R1:W-:Y:S02]  /*2650*/  STL.64 [R1+0x10], R2 ;  /* 0x0000100201007387 */ /* 0x0003e40000100a00 */
.L_x_6:
[----:B------:R-:W-:Y:S05]  /*2660*/  BSYNC.RECONVERGENT B1 ;  /* 0x0000000000017941 */ /* 0x000fea0003800200 */
.L_x_5:
[C---:B------:R-:W-:Y:S01]  /*2670*/  ISETP.GT.U32.AND P0, PT, R12.reuse, 0x3, PT ;  /* 0x000000030c00780c */ /* 0x040fe20003f04070 */
[----:B------:R-:W-:Y:S01]  /*2680*/  VIADD R13, R13, 0x1 ;  /* 0x000000010d0d7836 */ /* 0x000fe20000000000 */
[--C-:B------:R-:W-:Y:S02]  /*2690*/  SHF.R.U64 R12, R12, 0x2, R15.reuse ;  /* 0x000000020c0c7819 */ /* 0x100fe4000000120f */
[----:B------:R-:W-:Y:S02]  /*26a0*/  ISETP.GT.U32.AND.EX P0, PT, R15, RZ, PT, P0 ;  /* 0x000000ff0f00720c */ /* 0x000fe40003f04100 */
[----:B------:R-:W-:-:S11]  /*26b0*/  SHF.R.U32.HI R15, RZ, 0x2, R15 ;  /* 0x00000002ff0f7819 */ /* 0x000fd6000001160f */
[----:B------:R-:W-:Y:S05]  /*26c0*/  @P0 BRA `(.L_x_13) ;  /* 0xffffffd800c40947 */ /* 0x000fea000383ffff */
.L_x_4:
[----:B------:R-:W-:Y:S05]  /*26d0*/  BSYNC.RECONVERGENT B0 ;  /* 0x0000000000007941 */ /* 0x000fea0003800200 */
.L_x_3:
[----:B------:R-:W2:Y:S01]  /*26e0*/  LDCU UR8, c[0x0][0x38c] ;  /* 0x00007180ff0877ac */ /* 0x000ea20008000800 */
[----:B------:R-:W-:Y:S01]  /*26f0*/  IMAD.MOV.U32 R9, RZ, RZ, RZ ;  /* 0x000000ffff097224 */ /* 0x000fe200078e00ff */
[----:B--2---:R-:W-:-:S09]  /*2700*/  UISETP.GE.AND UP0, UPT, UR8, 0x1, UPT ;  /* 0x000000010800788c */ /* 0x004fd2000bf06270 */
[----:B------:R-:W-:Y:S05]  /*2710*/  BRA.U !UP0, `(.L_x_14) ;  /* 0x0000000908687547 */ /* 0x000fea000b800000 */
[----:B------:R-:W-:Y:S01]  /*2720*/  UISETP.GE.U32.AND UP0, UPT, UR8, 0x4, UPT ;  /* 0x000000040800788c */ /* 0x000fe2000bf06070 */
[----:B------:R-:W-:Y:S01]  /*2730*/  IMAD.MOV.U32 R8, RZ, RZ, RZ ;  /* 0x000000ffff087224 */ /* 0x000fe200078e00ff */
[----:B------:R-:W-:-:S07]  /*2740*/  ULOP3.LUT UR4, UR8, 0x3, URZ, 0xc0, !UPT ;  /* 0x0000000308047892 */ /* 0x000fce000f8ec0ff */
[----:B------:R-:W-:Y:S05]  /*2750*/  BRA.U !UP0, `(.L_x_15) ;  /* 0x0000000508bc7547 */ /* 0x000fea000b800000 */
[----:B------:R-:W0:Y:S01]  /*2760*/  LDC R9, c[0x0][0x388] ;  /* 0x0000e200ff097b82 */ /* 0x000e220000000800 */
[----:B------:R-:W-:Y:S01]  /*2770*/  IMAD.MOV.U32 R8, RZ, RZ, -0x266e14b1 ;  /* 0xd991eb4fff087424 */ /* 0x000fe200078e00ff */
[----:B------:R-:W-:-:S04]  /*2780*/  ULOP3.LUT UR5, UR8, 0x7ffffffc, URZ, 0xc0, !UPT ;  /* 0x7ffffffc08057892 */ /* 0x000fc8000f8ec0ff */
[----:B------:R-:W-:Y:S01]  /*2790*/  UIADD3 UR5, UPT, UPT, -UR5, URZ, URZ ;  /* 0x000000ff05057290 */ /* 0x000fe2000fffe1ff */
[C---:B0-----:R-:W-:Y:S02]  /*27a0*/  LOP3.LUT R6, R9.reuse, 0xaad26b49, RZ, 0x3c, !PT ;  /* 0xaad26b4909067812 */ /* 0x041fe400078e3cff */
[----:B------:R-:W-:-:S03]  /*27b0*/  ISETP.GT.AND P0, PT, R9, -0x1, PT ;  /* 0xffffffff0900780c */ /* 0x000fc60003f04270 */
[----:B------:R-:W-:Y:S01]  /*27c0*/  IMAD R6, R6, 0x4182bed5, RZ ;  /* 0x4182bed506067824 */ /* 0x000fe200078e02ff */
[----:B------:R-:W-:Y:S01]  /*27d0*/  SEL R9, R8, 0x8bf16996, P0 ;  /* 0x8bf1699608097807 */ /* 0x000fe20000000000 */
[----:B------:R-:W-:-:S04]  /*27e0*/  IMAD.MOV.U32 R8, RZ, RZ, RZ ;  /* 0x000000ffff087224 */ /* 0x000fc800078e00ff */
[----:B------:R-:W-:-:S04]  /*27f0*/  IMAD.IADD R6, R6, 0x1, R9 ;  /* 0x0000000106067824 */ /* 0x000fc800078e0209 */
[----:B------:R-:W-:-:S07]  /*2800*/  VIADD R6, R6, 0x912ef1 ;  /* 0x00912ef106067836 */ /* 0x000fce0000000000 */
.L_x_16:
[----:B------:R-:W-:Y:S01]  /*2810*/  SHF.R.U32.HI R10, RZ, 0x2, R7 ;  /* 0x00000002ff0a7819 */ /* 0x000fe20000011607 */
[----:B------:R-:W-:Y:S01]  /*2820*/  UIADD3 UR5, UPT, UPT, UR5, 0x4, URZ ;  /* 0x0000000405057890 */ /* 0x000fe2000fffe0ff */
[----:B------:R-:W-:Y:S02]  /*2830*/  SHF.R.U32.HI R11, RZ, 0x2, R4 ;  /* 0x00000002ff0b7819 */ /* 0x000fe40000011604 */
[----:B------:R-:W-:Y:S01]  /*2840*/  LOP3.LUT R10, R10, R7, RZ, 0x3c, !PT ;  /* 0x000000070a0a7212 */ /* 0x000fe200078e3cff */
[----:B-1----:R-:W-:Y:S01]  /*2850*/  IMAD.SHL.U32 R7, R3, 0x10, RZ ;  /* 0x0000001003077824 */ /* 0x002fe200078e00ff */
[----:B------:R-:W-:Y:S01]  /*2860*/  LOP3.LUT R11, R11, R4, RZ, 0x3c, !PT ;  /* 0x000000040b0b7212 */ /* 0x000fe200078e3cff */
[----:B------:R-:W-:Y:S01]  /*2870*/  UISETP.NE.AND UP0, UPT, UR5, URZ, UPT ;  /* 0x000000ff0500728c */ /* 0x000fe2000bf05270 */
[----:B------:R-:W-:Y:S01]  /*2880*/  SHF.R.U32.HI R14, RZ, 0x2, R3 ;  /* 0x00000002ff0e7819 */ /* 0x000fe20000011603 */
[----:B------:R-:W-:-:S03]  /*2890*/  IMAD.SHL.U32 R9, R10, 0x2, RZ ;  /* 0x000000020a097824 */ /* 0x000fc600078e00ff */
[----:B------:R-:W-:Y:S02]  /*28a0*/  LOP3.LUT R14, R14, R3, RZ, 0x3c, !PT ;  /* 0x000000030e0e7212 */ /* 0x000fe400078e3cff */
[----:B------:R-:W-:Y:S01]  /*28b0*/  LOP3.LUT R10, R10, R9, R7, 0x96, !PT ;  /* 0x000000090a0a7212 */ /* 0x000fe200078e9607 */
[----:B------:R-:W-:-:S03]  /*28c0*/  IMAD.SHL.U32 R7, R11, 0x2, RZ ;  /* 0x000000020b077824 */ /* 0x000fc600078e00ff */
[----:B------:R-:W-:Y:S02]  /*28d0*/  LOP3.LUT R9, R10, R3, RZ, 0x3c, !PT ;  /* 0x000000030a097212 */ /* 0x000fe400078e3cff */
[----:B------:R-:W-:-:S03]  /*28e0*/  SHF.R.U32.HI R10, RZ, 0x2, R5 ;  /* 0x00000002ff0a7819 */ /* 0x000fc60000011605 */
[----:B------:R-:W-:Y:S01]  /*28f0*/  IMAD.SHL.U32 R4, R9, 0x10, RZ ;  /* 0x0000001009047824 */ /* 0x000fe200078e00ff */
[----:B------:R-:W-:-:S04]  /*2900*/  LOP3.LUT R10, R10, R5, RZ, 0x3c, !PT ;  /* 0x000000050a0a7212 */ /* 0x000fc800078e3cff */
[----:B------:R-:W-:Y:S01]  /*2910*/  LOP3.LUT R4, R11, R7, R4, 0x96, !PT ;  /* 0x000000070b047212 */ /* 0x000fe200078e9604 */
[----:B------:R-:W-:Y:S01]  /*2920*/  VIADD R11, R6, 0xffd3c1d8 ;  /* 0xffd3c1d8060b7836 */ /* 0x000fe20000000000 */
[----:B------:R-:W-:Y:S02]  /*2930*/  SHF.R.U32.HI R7, RZ, 0x2, R2 ;  /* 0x00000002ff077819 */ /* 0x000fe40000011602 */
[----:B------:R-:W-:Y:S01]  /*2940*/  LOP3.LUT R12, R4, R9, RZ, 0x3c, !PT ;  /* 0x00000009040c7212 */ /* 0x000fe200078e3cff */
[----:B------:R-:W-:Y:S01]  /*2950*/  IMAD.SHL.U32 R4, R10, 0x2, RZ ;  /* 0x000000020a047824 */ /* 0x000fe200078e00ff */
[----:B------:R-:W-:Y:S02]  /*2960*/  LOP3.LUT R7, R7, R2, RZ, 0x3c, !PT ;  /* 0x0000000207077212 */ /* 0x000fe400078e3cff */
[----:B------:R-:W-:Y:S01]  /*2970*/  SHF.R.U32.HI R15, RZ, 0x2, R12 ;  /* 0x00000002ff0f7819 */ /* 0x000fe2000001160c */
[----:B------:R-:W-:-:S03]  /*2980*/  IMAD.SHL.U32 R5, R12, 0x10, RZ ;  /* 0x000000100c057824 */ /* 0x000fc600078e00ff */
[----:B------:R-:W-:Y:S02]  /*2990*/  LOP3.LUT R15, R15, R12, RZ, 0x3c, !PT ;  /* 0x0000000c0f0f7212 */ /* 0x000fe400078e3cff */
[----:B------:R-:W-:Y:S01]  /*29a0*/  LOP3.LUT R5, R10, R4, R5, 0x96, !PT ;  /* 0x000000040a057212 */ /* 0x000fe200078e9605 */
[----:B------:R-:W-:-:S03]  /*29b0*/  IMAD.SHL.U32 R4, R7, 0x2, RZ ;  /* 0x0000000207047824 */ /* 0x000fc600078e00ff */
[----:B------:R-:W-:-:S05]  /*29c0*/  LOP3.LUT R10, R5, R12, RZ, 0x3c, !PT ;  /* 0x0000000c050a7212 */ /* 0x000fca00078e3cff */
[----:B------:R-:W-:-:S05]  /*29d0*/  IMAD.SHL.U32 R2, R10, 0x10, RZ ;  /* 0x000000100a027824 */ /* 0x000fca00078e00ff */
[----:B------:R-:W-:Y:S01]  /*29e0*/  LOP3.LUT R7, R7, R4, R2, 0x96, !PT ;  /* 0x0000000407077212 */ /* 0x000fe200078e9602 */
[----:B------:R-:W-:Y:S01]  /*29f0*/  IMAD.SHL.U32 R2, R14, 0x2, RZ ;  /* 0x000000020e027824 */ /* 0x000fe200078e00ff */
[----:B------:R-:W-:Y:S02]  /*2a00*/  SHF.R.U32.HI R4, RZ, 0x2, R9 ;  /* 0x00000002ff047819 */ /* 0x000fe40000011609 */
[----:B------:R-:W-:Y:S02]  /*2a10*/  LOP3.LUT R7, R7, R10, RZ, 0x3c, !PT ;  /* 0x0000000a07077212 */ /* 0x000fe400078e3cff */
[----:B------:R-:W-:-:S03]  /*2a20*/  LOP3.LUT R5, R4, R9, RZ, 0x3c, !PT ;  /* 0x0000000904057212 */ /* 0x000fc600078e3cff */
[----:B------:R-:W-:Y:S02]  /*2a30*/  IMAD.SHL.U32 R3, R7, 0x10, RZ ;  /* 0x0000001007037824 */ /* 0x000fe400078e00ff */
[----:B------:R-:W-:-:S03]  /*2a40*/  IMAD.SHL.U32 R13, R5, 0x2, RZ ;  /* 0x00000002050d7824 */ /* 0x000fc600078e00ff */
[----:B------:R-:W-:Y:S02]  /*2a50*/  LOP3.LUT R2, R14, R2, R3, 0x96, !PT ;  /* 0x000000020e027212 */ /* 0x000fe400078e9603 */
[----:B------:R-:W-:Y:S02]  /*2a60*/  IADD3 R3, PT, PT, R11, 0xb0f8a, R12 ;  /* 0x000b0f8a0b037810 */ /* 0x000fe40007ffe00c */
[----:B------:R-:W-:Y:S02]  /*2a70*/  LOP3.LUT R4, R2, R7, RZ, 0x3c, !PT ;  /* 0x0000000702047212 */ /* 0x000fe400078e3cff */
[----:B------:R-:W-:Y:S01]  /*2a80*/  I2FP.F32.U32 R12, R3 ;  /* 0x00000003000c7245 */ /* 0x000fe20000201000 */
[----:B------:R-:W-:Y:S02]  /*2a90*/  IMAD.SHL.U32 R3, R15, 0x2, RZ ;  /* 0x000000020f037824 */ /* 0x000fe400078e00ff */
[----:B------:R-:W-:-:S05]  /*2aa0*/  IMAD.SHL.U32 R2, R4, 0x10, RZ ;  /* 0x0000001004027824 */ /* 0x000fca00078e00ff */
[----:B------:R-:W-:Y:S02]  /*2ab0*/  LOP3.LUT R5, R5, R13, R2, 0x96, !PT ;  /* 0x0000000d05057212 */ /* 0x000fe400078e9602 */
[----:B------:R-:W-:Y:S01]  /*2ac0*/  IADD3 R2, PT, PT, R11, 0x587c5, R9 ;  /* 0x000587c50b027810 */ /* 0x000fe20007ffe009 */
[----:B------:R-:W-:Y:S01]  /*2ad0*/  IMAD.MOV.U32 R9, RZ, RZ, 0x2f800000 ;  /* 0x2f800000ff097424 */ /* 0x000fe200078e00ff */
[----:B------:R-:W-:Y:S02]  /*2ae0*/  LOP3.LUT R5, R5, R4, RZ, 0x3c, !PT ;  /* 0x0000000405057212 */ /* 0x000fe400078e3cff */
[----:B------:R-:W-:Y:S01]  /*2af0*/  I2FP.F32.U32 R2, R2 ;  /* 0x0000000200027245 */ /* 0x000fe20000201000 */
[----:B------:R-:W-:Y:S01]  /*2b00*/  FFMA R12, R12, R9, 1.1641532182693481445e-10 ;  /* 0x2f0000000c0c7423 */ /* 0x000fe20000000009 */
[----:B------:R-:W-:Y:S01]  /*2b10*/  SHF.R.U32.HI R13, RZ, 0x2, R10 ;  /* 0x00000002ff0d7819 */ /* 0x000fe2000001160a */
[----:B------:R-:W-:Y:S02]  /*2b20*/  IMAD.SHL.U32 R14, R5, 0x10, RZ ;  /* 0x00000010050e7824 */ /* 0x000fe400078e00ff */
[----:B------:R-:W-:-:S03]  /*2b30*/  FMUL R12, R12, R12 ;  /* 0x0000000c0c0c7220 */ /* 0x000fc60000400000 */
[----:B------:R-:W-:Y:S01]  /*2b40*/  LOP3.LUT R14, R15, R3, R14, 0x96, !PT ;  /* 0x000000030f0e7212 */ /* 0x000fe200078e960e */
[----:B------:R-:W-:Y:S01]  /*2b50*/  FFMA R3, R2, R9, 1.1641532182693481445e-10 ;  /* 0x2f00000002037423 */ /* 0x000fe20000000009 */
[----:B------:R-:W-:Y:S02]  /*2b60*/  LOP3.LUT R15, R13, R10, RZ, 0x3c, !PT ;  /* 0x0000000a0d0f7212 */ /* 0x000fe400078e3cff */
[----:B------:R-:W-:Y:S01]  /*2b70*/  IADD3 R13, PT, PT, R11, 0x161f14, R7 ;  /* 0x00161f140b0d7810 */ /* 0x000fe20007ffe007 */
[----:B------:R-:W-:Y:S01]  /*2b80*/  FFMA R12, R3, R3, R12 ;  /* 0x00000003030c7223 */ /* 0x000fe2000000000c */
[----:B------:R-:W-:Y:S01]  /*2b90*/  LOP3.LUT R2, R14, R5, RZ, 0x3c, !PT ;  /* 0x000000050e027212 */ /* 0x000fe200078e3cff */
[----:B------:R-:W-:Y:S01]  /*2ba0*/  IMAD.SHL.U32 R17, R15, 0x2, RZ ;  /* 0x000000020f117824 */ /* 0x000fe200078e00ff */
[----:B------:R-:W-:Y:S02]  /*2bb0*/  I2FP.F32.U32 R14, R13 ;  /* 0x0000000d000e7245 */ /* 0x000fe40000201000 */
[C---:B------:R-:W-:Y:S01]  /*2bc0*/  IADD3 R10, PT, PT, R11.reuse, 0x10974f, R10 ;  /* 0x0010974f0b0a7810 */ /* 0x040fe20007ffe00a */
[----:B------:R-:W-:Y:S01]  /*2bd0*/  IMAD.SHL.U32 R16, R2, 0x10, RZ ;  /* 0x0000001002107824 */ /* 0x000fe200078e00ff */
[----:B------:R-:W-:Y:S01]  /*2be0*/  IADD3 R13, PT, PT, R11, 0x212e9e, R5 ;  /* 0x00212e9e0b0d7810 */ /* 0x000fe20007ffe005 */
[----:B------:R-:W-:Y:S01]  /*2bf0*/  FFMA R14, R14, R9, 1.1641532182693481445e-10 ;  /* 0x2f0000000e0e7423 */ /* 0x000fe20000000009 */
[----:B------:R-:W-:-:S02]  /*2c00*/  I2FP.F32.U32 R10, R10 ;  /* 0x0000000a000a7245 */ /* 0x000fc40000201000 */
[----:B------:R-:W-:Y:S02]  /*2c10*/  IADD3 R3, PT, PT, R11, 0x1ba6d9, R4 ;  /* 0x001ba6d90b037810 */ /* 0x000fe40007ffe004 */
[----:B------:R-:W-:Y:S01]  /*2c20*/  LOP3.LUT R17, R15, R17, R16, 0x96, !PT ;  /* 0x000000110f117212 */ /* 0x000fe200078e9610 */
[----:B------:R-:W-:Y:S01]  /*2c30*/  FFMA R10, R10, R9, 1.1641532182693481445e-10 ;  /* 0x2f0000000a0a7423 */ /* 0x000fe20000000009 */
[----:B------:R-:W-:Y:S01]  /*2c40*/  I2FP.F32.U32 R16, R13 ;  /* 0x0000000d00107245 */ /* 0x000fe20000201000 */
[----:B------:R-:W-:Y:S01]  /*2c50*/  FMUL R13, R14, R14 ;  /* 0x0000000e0e0d7220 */ /* 0x000fe20000400000 */
[----:B------:R-:W-:Y:S02]  /*2c60*/  I2FP.F32.U32 R14, R3 ;  /* 0x00000003000e7245 */ /* 0x000fe40000201000 */
[----:B------:R-:W-:Y:S01]  /*2c70*/  LOP3.LUT R3, R17, R2, RZ, 0x3c, !PT ;  /* 0x0000000211037212 */ /* 0x000fe200078e3cff */
[----:B------:R-:W-:Y:S01]  /*2c80*/  FFMA R13, R10, R10, R13 ;  /* 0x0000000a0a0d7223 */ /* 0x000fe2000000000d */
[----:B------:R-:W-:Y:S01]  /*2c90*/  FSETP.GEU.AND P0, PT, R12, 1, PT ;  /* 0x3f8000000c00780b */ /* 0x000fe20003f0e000 */
[----:B------:R-:W-:Y:S01]  /*2ca0*/  FFMA R16, R16, R9, 1.1641532182693481445e-10 ;  /* 0x2f00000010107423 */ /* 0x000fe20000000009 */
[----:B------:R-:W-:Y:S01]  /*2cb0*/  IADD3 R11, PT, PT, R11, 0x26b663, R2 ;  /* 0x0026b6630b0b7810 */ /* 0x000fe20007ffe002 */
[----:B------:R-:W-:-:S02]  /*2cc0*/  IMAD.IADD R10, R3, 0x1, R6 ;  /* 0x00000001030a7824 */ /* 0x000fc400078e0206 */
[----:B------:R-:W-:Y:S01]  /*2cd0*/  FFMA R14, R14, R9, 1.1641532182693481445e-10 ;  /* 0x2f0000000e0e7423 */ /* 0x000fe20000000009 */
[----:B------:R-:W-:Y:S01]  /*2ce0*/  FMUL R15, R16, R16 ;  /* 0x00000010100f7220 */ /* 0x000fe20000400000 */
[----:B------:R-:W-:Y:S01]  /*2cf0*/  FSETP.GEU.AND P1, PT, R13, 1, PT ;  /* 0x3f8000000d00780b */ /* 0x000fe20003f2e000 */
[----:B------:R-:W-:Y:S01]  /*2d00*/  VIADD R13, R8, 0x1 ;  /* 0x00000001080d7836 */ /* 0x000fe20000000000 */
[----:B------:R-:W-:Y:S01]  /*2d10*/  I2FP.F32.U32 R12, R10 ;  /* 0x0000000a000c7245 */ /* 0x000fe20000201000 */
[----:B------:R-:W-:Y:S01]  /*2d20*/  FFMA R15, R14, R14, R15 ;  /* 0x0000000e0e0f7223 */ /* 0x000fe2000000000f */
[----:B------:R-:W-:-:S03]  /*2d30*/  I2FP.F32.U32 R10, R11 ;  /* 0x0000000b000a7245 */ /* 0x000fc60000201000 */
[-C--:B------:R-:W-:Y:S01]  /*2d40*/  FFMA R12, R12, R9.reuse, 1.1641532182693481445e-10 ;  /* 0x2f0000000c0c7423 */ /* 0x080fe20000000009 */
[----:B------:R-:W-:Y:S02]  /*2d50*/  @P0 IMAD.MOV R13, RZ, RZ, R8 ;  /* 0x000000ffff0d0224 */ /* 0x000fe400078e0208 */
[----:B------:R-:W-:Y:S01]  /*2d60*/  FFMA R10, R10, R9, 1.1641532182693481445e-10 ;  /* 0x2f0000000a0a7423 */ /* 0x000fe20000000009 */
[----:B------:R-:W-:Y:S01]  /*2d70*/  FSETP.GEU.AND P0, PT, R15, 1, PT ;  /* 0x3f8000000f00780b */ /* 0x000fe20003f0e000 */
[----:B------:R-:W-:Y:S01]  /*2d80*/  FMUL R9, R12, R12 ;  /* 0x0000000c0c097220 */ /* 0x000fe20000400000 */
[----:B------:R-:W-:Y:S02]  /*2d90*/  VIADD R8, R13, 0x1 ;  /* 0x000000010d087836 */ /* 0x000fe40000000000 */
[----:B------:R-:W-:Y:S02]  /*2da0*/  @P1 IMAD.MOV R8, RZ, RZ, R13 ;  /* 0x000000ffff081224 */ /* 0x000fe400078e020d */
[----:B------:R-:W-:-:S02]  /*2db0*/  FFMA R9, R10, R10, R9 ;  /* 0x0000000a0a097223 */ /* 0x000fc40000000009 */
[----:B------:R-:W-:-:S03]  /*2dc0*/  VIADD R10, R8, 0x1 ;  /* 0x00000001080a7836 */ /* 0x000fc60000000000 */
[----:B------:R-:W-:Y:S01]  /*2dd0*/  FSETP.GEU.AND P1, PT, R9, 1, PT ;  /* 0x3f8000000900780b */ /* 0x000fe20003f2e000 */
[----:B------:R-:W-:Y:S02]  /*2de0*/  IMAD.MOV.U32 R9, RZ, RZ, R6 ;  /* 0x000000ffff097224 */ /* 0x000fe400078e0006 */
[----:B------:R-:W-:Y:S02]  /*2df0*/  @P0 IMAD.MOV R10, RZ, RZ, R8 ;  /* 0x000000ffff0a0224 */ /* 0x000fe400078e0208 */
[----:B------:R-:W-:Y:S02]  /*2e00*/  VIADD R6, R6, 0x2c3e28 ;  /* 0x002c3e2806067836 */ /* 0x000fe40000000000 */
[----:B------:R-:W-:-:S06]  /*2e10*/  VIADD R8, R10, 0x1 ;  /* 0x000000010a087836 */ /* 0x000fcc0000000000 */
[----:B------:R-:W-:Y:S01]  /*2e20*/  @P1 IMAD.MOV R8, RZ, RZ, R10 ;  /* 0x000000ffff081224 */ /* 0x000fe200078e020a */
[----:B------:R-:W-:Y:S06]  /*2e30*/  BRA.U UP0, `(.L_x_16) ;  /* 0xfffffff900747547 */ /* 0x000fec000b83ffff */
[----:B------:R-:W-:-:S07]  /*2e40*/  IMAD.MOV.U32 R6, RZ, RZ, R9 ;  /* 0x000000ffff067224 */ /* 0x000fce00078e0009 */
.L_x_15:
[----:B------:R-:W-:-:S09]  /*2e50*/  UISETP.NE.AND UP0, UPT, UR4, URZ, UPT ;  /* 0x000000ff0400728c */ /* 0x000fd2000bf05270 */
[----:B------:R-:W-:Y:S05]  /*2e60*/  BRA.U !UP0, `(.L_x_17) ;  /* 0x0000000108907547 */ /* 0x000fea000b800000 */
[----:B------:R-:W-:Y:S01]  /*2e70*/  VIADD R9, R6, 0xb0f8a ;  /* 0x000b0f8a06097836 */ /* 0x000fe20000000000 */
[----:B------:R-:W-:-:S12]  /*2e80*/  UIADD3 UR4, UPT, UPT, -UR4, URZ, URZ ;  /* 0x000000ff04047290 */ /* 0x000fd8000fffe1ff */
.L_x_18:
[----:B0-----:R-:W-:Y:S01]  /*2e90*/  SHF.R.U32.HI R6, RZ, 0x2, R7 ;  /* 0x00000002ff067819 */ /* 0x001fe20000011607 */
[----:B------:R-:W-:Y:S01]  /*2ea0*/  UIADD3 UR4, UPT, UPT, UR4, 0x1, URZ ;  /* 0x0000000104047890 */ /* 0x000fe2000fffe0ff */
[----:B------:R-:W-:Y:S02]  /*2eb0*/  SHF.R.U32.HI R11, RZ, 0x2, R4 ;  /* 0x00000002ff0b7819 */ /* 0x000fe40000011604 */
[----:B------:R-:W-:Y:S01]  /*2ec0*/  LOP3.LUT R6, R6, R7, RZ, 0x3c, !PT ;  /* 0x0000000706067212 */ /* 0x000fe200078e3cff */
[----:B-1----:R-:W-:Y:S01]  /*2ed0*/  IMAD.SHL.U32 R7, R3, 0x10, RZ ;  /* 0x0000001003077824 */ /* 0x002fe200078e00ff */
[----:B------:R-:W-:Y:S01]  /*2ee0*/  LOP3.LUT R11, R11, R4, RZ, 0x3c, !PT ;  /* 0x000000040b0b7212 */ /* 0x000fe200078e3cff */
[----:B------:R-:W-:Y:S02]  /*2ef0*/  UISETP.NE.AND UP0, UPT, UR4, URZ, UPT ;  /* 0x000000ff0400728c */ /* 0x000fe4000bf05270 */
[----:B------:R-:W-:-:S05]  /*2f00*/  IMAD.SHL.U32 R10, R6, 0x2, RZ ;  /* 0x00000002060a7824 */ /* 0x000fca00078e00ff */
[----:B------:R-:W-:Y:S01]  /*2f10*/  LOP3.LUT R6, R6, R10, R7, 0x96, !PT ;  /* 0x0000000a06067212 */ /* 0x000fe200078e9607 */
[----:B------:R-:W-:Y:S02]  /*2f20*/  IMAD.MOV.U32 R10, RZ, RZ, R2 ;  /* 0x000000ffff0a7224 */ /* 0x000fe400078e0002 */
[----:B------:R-:W-:Y:S01]  /*2f30*/  IMAD.MOV.U32 R7, RZ, RZ, 0x2f800000 ;  /* 0x2f800000ff077424 */ /* 0x000fe200078e00ff */
[----:B------:R-:W-:Y:S01]  /*2f40*/  LOP3.LUT R2, R6, R3, RZ, 0x3c, !PT ;  /* 0x0000000306027212 */ /* 0x000fe200078e3cff */
[----:B------:R-:W-:-:S04]  /*2f50*/  IMAD.SHL.U32 R6, R11, 0x2, RZ ;  /* 0x000000020b067824 */ /* 0x000fc800078e00ff */
[----:B------:R-:W-:-:S05]  /*2f60*/  IMAD.SHL.U32 R4, R2, 0x10, RZ ;  /* 0x0000001002047824 */ /* 0x000fca00078e00ff */
[----:B------:R-:W-:Y:S02]  /*2f70*/  LOP3.LUT R11, R11, R6, R4, 0x96, !PT ;  /* 0x000000060b0b7212 */ /* 0x000fe400078e9604 */
[----:B------:R-:W-:Y:S02]  /*2f80*/  IADD3 R4, PT, PT, R9, -0x587c5, R2 ;  /* 0xfffa783b09047810 */ /* 0x000fe40007ffe002 */
[----:B------:R-:W-:Y:S02]  /*2f90*/  LOP3.LUT R12, R11, R2, RZ, 0x3c, !PT ;  /* 0x000000020b0c7212 */ /* 0x000fe400078e3cff */
[----:B------:R-:W-:-:S03]  /*2fa0*/  I2FP.F32.U32 R4, R4 ;  /* 0x0000000400047245 */ /* 0x000fc60000201000 */
[----:B------:R-:W-:Y:S02]  /*2fb0*/  IMAD.IADD R6, R12, 0x1, R9 ;  /* 0x000000010c067824 */ /* 0x000fe400078e0209 */
[----:B------:R-:W-:Y:S01]  /*2fc0*/  FFMA R4, R4, R7, 1.1641532182693481445e-10 ;  /* 0x2f00000004047423 */ /* 0x000fe20000000007 */
[----:B------:R-:W-:Y:S02]  /*2fd0*/  VIADD R9, R9, 0xb0f8a ;  /* 0x000b0f8a09097836 */ /* 0x000fe40000000000 */
[----:B------:R-:W-:-:S05]  /*2fe0*/  I2FP.F32.U32 R6, R6 ;  /* 0x0000000600067245 */ /* 0x000fca0000201000 */
[----:B------:R-:W-:-:S04]  /*2ff0*/  FFMA R6, R6, R7, 1.1641532182693481445e-10 ;  /* 0x2f00000006067423 */ /* 0x000fc80000000007 */
[----:B------:R-:W-:Y:S01]  /*3000*/  FMUL R7, R6, R6 ;  /* 0x0000000606077220 */ /* 0x000fe20000400000 */
[----:B------:R-:W-:-:S03]  /*3010*/  VIADD R6, R8, 0x1 ;  /* 0x0000000108067836 */ /* 0x000fc60000000000 */
[----:B------:R-:W-:Y:S01]  /*3020*/  FFMA R7, R4, R4, R7 ;  /* 0x0000000404077223 */ /* 0x000fe20000000007 */
[----:B------:R-:W-:-:S04]  /*3030*/  IMAD.MOV.U32 R4, RZ, RZ, R10 ;  /* 0x000000ffff047224 */ /* 0x000fc800078e000a */
[----:B------:R-:W-:Y:S01]  /*3040*/  FSETP.GEU.AND P0, PT, R7, 1, PT ;  /* 0x3f8000000700780b */ /* 0x000fe20003f0e000 */
[----:B------:R-:W-:Y:S02]  /*3050*/  IMAD.MOV.U32 R7, RZ, RZ, R5 ;  /* 0x000000ffff077224 */ /* 0x000fe400078e0005 */
[----:B------:R-:W-:Y:S02]  /*3060*/  IMAD.MOV.U32 R5, RZ, RZ, R3 ;  /* 0x000000ffff057224 */ /* 0x000fe400078e0003 */
[----:B------:R-:W-:-:S08]  /*3070*/  IMAD.MOV.U32 R3, RZ, RZ, R12 ;  /* 0x000000ffff037224 */ /* 0x000fd000078e000c */
[----:B------:R-:W-:-:S04]  /*3080*/  @P0 IMAD.MOV R6, RZ, RZ, R8 ;  /* 0x000000ffff060224 */ /* 0x000fc800078e0208 */
[----:B------:R-:W-:Y:S01]  /*3090*/  IMAD.MOV.U32 R8, RZ, RZ, R6 ;  /* 0x000000ffff087224 */ /* 0x000fe200078e0006 */
[----:B------:R-:W-:Y:S06]  /*30a0*/  BRA.U UP0, `(.L_x_18) ;  /* 0xfffffffd00787547 */ /* 0x000fec000b83ffff */
.L_x_17:
[----:B------:R-:W-:-:S07]  /*30b0*/  I2FP.F32.U32 R9, R8 ;  /* 0x0000000800097245 */ /* 0x000fce0000201000 */
.L_x_14:
[----:B0-----:R-:W-:Y:S01]  /*30c0*/  I2FP.F32.S32 R6, UR8 ;  /* 0x0000000800067c45 */ /* 0x001fe20008201400 */
[----:B------:R-:W-:Y:S03]  /*30d0*/  BSSY.RECONVERGENT B0, `(.L_x_19) ;  /* 0x000000d000007945 */ /* 0x000fe60003800200 */
[----:B-1----:R-:W0:Y:S08]  /*30e0*/  MUFU.RCP R3, R6 ;  /* 0x0000000600037308 */ /* 0x002e300000001000 */
[----:B------:R-:W1:Y:S01]  /*30f0*/  FCHK P0, R9, R6 ;  /* 0x0000000609007302 */ /* 0x000e620000000000 */
[----:B0-----:R-:W-:-:S04]  /*3100*/  FFMA R2, -R6, R3, 1 ;  /* 0x3f80000006027423 */ /* 0x001fc80000000103 */
[----:B------:R-:W-:-:S04]  /*3110*/  FFMA R2, R3, R2, R3 ;  /* 0x0000000203027223 */ /* 0x000fc80000000003 */
[----:B------:R-:W-:-:S04]  /*3120*/  FFMA R3, R2, R9, RZ ;  /* 0x0000000902037223 */ /* 0x000fc800000000ff */
[----:B------:R-:W-:-:S04]  /*3130*/  FFMA R4, -R6, R3, R9 ;  /* 0x0000000306047223 */ /* 0x000fc80000000109 */
[----:B------:R-:W-:Y:S01]  /*3140*/  FFMA R5, R2, R4, R3 ;  /* 0x0000000402057223 */ /* 0x000fe20000000003 */
[----:B-1----:R-:W-:Y:S06]  /*3150*/  @!P0 BRA `(.L_x_20) ;  /* 0x0000000000108947 */ /* 0x002fec0003800000 */
[----:B------:R-:W-:Y:S01]  /*3160*/  IMAD.MOV.U32 R3, RZ, RZ, R9 ;  /* 0x000000ffff037224 */ /* 0x000fe200078e0009 */
[----:B------:R-:W-:-:S07]  /*3170*/  MOV R4, 0x3190 ;  /* 0x0000319000047802 */ /* 0x000fce0000000f00 */
[----:B------:R-:W-:Y:S05]  /*3180*/  CALL.REL.NOINC `($__internal_0_$__cuda_sm3x_div_rn_noftz_f32_slowpath) ;  /* 0x0000000000207944 */ /* 0x000fea0003c00000 */
[----:B------:R-:W-:-:S07]  /*3190*/  IMAD.MOV.U32 R5, RZ, RZ, R2 ;  /* 0x000000ffff057224 */ /* 0x000fce00078e0002 */
.L_x_20:
[----:B------:R-:W-:Y:S05]  /*31a0*/  BSYNC.RECONVERGENT B0 ;  /* 0x0000000000007941 */ /* 0x000fea0003800200 */
.L_x_19:
[----:B------:R-:W0:Y:S01]  /*31b0*/  LDCU.64 UR4, c[0x0][0x380] ;  /* 0x00007000ff0477ac */ /* 0x000e220008000a00 */
[----:B------:R-:W-:Y:S02]  /*31c0*/  SHF.R.S32.HI R3, RZ, 0x1f, R0 ;  /* 0x0000001fff037819 */ /* 0x000fe40000011400 */
[----:B0-----:R-:W-:-:S04]  /*31d0*/  LEA R2, P0, R0, UR4, 0x2 ;  /* 0x0000000400027c11 */ /* 0x001fc8000f8010ff */
[----:B------:R-:W-:-:S05]  /*31e0*/  LEA.HI.X R3, R0, UR5, R3, 0x2, P0 ;  /* 0x0000000500037c11 */ /* 0x000fca00080f1403 */
[----:B------:R-:W-:Y:S01]  /*31f0*/  STG.E desc[UR6][R2.64], R5 ;  /* 0x0000000502007986 */ /* 0x000fe2000c101906 */
[----:B------:R-:W-:Y:S05]  /*3200*/  EXIT ;  /* 0x000000000000794d */ /* 0x000fea0003800000 */
        .weak           $__internal_0_$__cuda_sm3x_div_rn_noftz_f32_slowpath
        .type           $__internal_0_$__cuda_sm3x_div_rn_noftz_f32_slowpath,@function
        .size           $__internal_0_$__cuda_sm3x_div_rn_noftz_f32_slowpath,(.L_x_33 - $__internal_0_$__cuda_sm3x_div_rn_noftz_f32_slowpath)
$__internal_0_$__cuda_sm3x_div_rn_noftz_f32_slowpath:
[----:B------:R-:W-:Y:S01]  /*3210*/  SHF.R.U32.HI R5, RZ, 0x17, R6 ;  /* 0x00000017ff057819 */ /* 0x000fe20000011606 */
[----:B------:R-:W-:Y:S01]  /*3220*/  BSSY.RECONVERGENT B1, `(.L_x_21) ;  /* 0x0000063000017945 */ /* 0x000fe20003800200 */
[----:B------:R-:W-:Y:S02]  /*3230*/  SHF.R.U32.HI R2, RZ, 0x17, R3 ;  /* 0x00000017ff027819 */ /* 0x000fe40000011603 */
[----:B------:R-:W-:Y:S02]  /*3240*/  LOP3.LUT R5, R5, 0xff, RZ, 0xc0, !PT ;  /* 0x000000ff05057812 */ /* 0x000fe400078ec0ff */
[----:B------:R-:W-:-:S03]  /*3250*/  LOP3.LUT R10, R2, 0xff, RZ, 0xc0, !PT ;  /* 0x000000ff020a7812 */ /* 0x000fc600078ec0ff */
[----:B------:R-:W-:Y:S02]  /*3260*/  VIADD R8, R5, 0xffffffff ;  /* 0xffffffff05087836 */ /* 0x000fe40000000000 */
[----:B------:R-:W-:-:S03]  /*3270*/  VIADD R9, R10, 0xffffffff ;  /* 0xffffffff0a097836 */ /* 0x000fc60000000000 */
[----:B------:R-:W-:-:S04]  /*3280*/  ISETP.GT.U32.AND P0, PT, R8, 0xfd, PT ;  /* 0x000000fd0800780c */ /* 0x000fc80003f04070 */
[----:B------:R-:W-:-:S13]  /*3290*/  ISETP.GT.U32.OR P0, PT, R9, 0xfd, P0 ;  /* 0x000000fd0900780c */ /* 0x000fda0000704470 */
[----:B------:R-:W-:Y:S01]  /*32a0*/  @!P0 IMAD.MOV.U32 R7, RZ, RZ, RZ ;  /* 0x000000ffff078224 */ /* 0x000fe200078e00ff */
[----:B------:R-:W-:Y:S06]  /*32b0*/  @!P0 BRA `(.L_x_22) ;  /* 0x0000000000608947 */ /* 0x000fec0003800000 */
[----:B------:R-:W-:Y:S01]  /*32c0*/  FSETP.GTU.FTZ.AND P0, PT, |R3|, +INF , PT ;  /* 0x7f8000000300780b */ /* 0x000fe20003f1c200 */
[----:B------:R-:W-:Y:S01]  /*32d0*/  IMAD.MOV.U32 R2, RZ, RZ, R6 ;  /* 0x000000ffff027224 */ /* 0x000fe200078e0006 */
[----:B------:R-:W-:-:S04]  /*32e0*/  FSETP.GTU.FTZ.AND P1, PT, |R6|, +INF , PT ;  /* 0x7f8000000600780b */ /* 0x000fc80003f3c200 */
[----:B------:R-:W-:-:S13]  /*32f0*/  PLOP3.LUT P0, PT, P0, P1, PT, 0xf8, 0x8f ;  /* 0x00000000008f781c */ /* 0x000fda0000703f70 */
[----:B------:R-:W-:Y:S05]  /*3300*/  @P0 BRA `(.L_x_23) ;  /* 0x00000004004c0947 */ /* 0x000fea0003800000 */
[----:B------:R-:W-:-:S13]  /*3310*/  LOP3.LUT P0, RZ, R6, 0x7fffffff, R3, 0xc8, !PT ;  /* 0x7fffffff06ff7812 */ /* 0x000fda000780c803 */
[----:B------:R-:W-:Y:S05]  /*3320*/  @!P0 BRA `(.L_x_24) ;  /* 0x00000004003c8947 */ /* 0x000fea0003800000 */
[C---:B------:R-:W-:Y:S02]  /*3330*/  FSETP.NEU.FTZ.AND P1, PT, |R3|.reuse, +INF , PT ;  /* 0x7f8000000300780b */ /* 0x040fe40003f3d200 */
[----:B------:R-:W-:Y:S02]  /*3340*/  FSETP.NEU.FTZ.AND P0, PT, |R2|, +INF , PT ;  /* 0x7f8000000200780b */ /* 0x000fe40003f1d200 */
[----:B------:R-:W-:-:S11]  /*3350*/  FSETP.NEU.FTZ.AND P2, PT, |R3|, +INF , PT ;  /* 0x7f8000000300780b */ /* 0x000fd60003f5d200 */
[----:B------:R-:W-:Y:S05]  /*3360*/  @!P0 BRA !P1, `(.L_x_24) ;  /* 0x00000004002c8947 */ /* 0x000fea0004800000 */
[----:B------:R-:W-:-:S04]  /*3370*/  LOP3.LUT P1, RZ, R3, 0x7fffffff, RZ, 0xc0, !PT ;  /* 0x7fffffff03ff7812 */ /* 0x000fc8000782c0ff */
[----:B------:R-:W-:-:S13]  /*3380*/  PLOP3.LUT P0, PT, P0, P1, PT, 0x2f, 0xf2 ;  /* 0x0000000000f2781c */ /* 0x000fda0000702577 */
[----:B------:R-:W-:Y:S05]  /*3390*/  @P0 BRA `(.L_x_25) ;  /* 0x0000000400180947 */ /* 0x000fea0003800000 */
[----:B------:R-:W-:-:S04]  /*33a0*/  LOP3.LUT P0, RZ, R6, 0x7fffffff, RZ, 0xc0, !PT ;  /* 0x7fffffff06ff7812 */ /* 0x000fc8000780c0ff */
[----:B------:R-:W-:-:S13]  /*33b0*/  PLOP3.LUT P0, PT, P2, P0, PT, 0x2f, 0xf2 ;  /* 0x0000000000f2781c */ /* 0x000fda0001700577 */
[----:B------:R-:W-:Y:S05]  /*33c0*/  @P0 BRA `(.L_x_26) ;  /* 0x0000000400000947 */ /* 0x000fea0003800000 */
[----:B------:R-:W-:Y:S02]  /*33d0*/  ISETP.GE.AND P0, PT, R9, RZ, PT ;  /* 0x000000ff0900720c */ /* 0x000fe40003f06270 */
[----:B------:R-:W-:-:S11]  /*33e0*/  ISETP.GE.AND P1, PT, R8, RZ, PT ;  /* 0x000000ff0800720c */ /* 0x000fd60003f26270 */
[----:B------:R-:W-:Y:S02]  /*33f0*/  @P0 IMAD.MOV.U32 R7, RZ, RZ, RZ ;  /* 0x000000ffff070224 */ /* 0x000fe400078e00ff */
[----:B------:R-:W-:Y:S01]  /*3400*/  @!P0 FFMA R3, R3, 1.84467440737095516160e+19, RZ ;  /* 0x5f80000003038823 */ /* 0x000fe200000000ff */
[----:B------:R-:W-:Y:S02]  /*3410*/  @!P0 IMAD.MOV.U32 R7, RZ, RZ, -0x40 ;  /* 0xffffffc0ff078424 */ /* 0x000fe400078e00ff */
[----:B------:R-:W-:Y:S02]  /*3420*/  @!P1 FFMA R6, R2, 1.84467440737095516160e+19, RZ ;  /* 0x5f80000002069823 */ /* 0x000fe400000000ff */
[----:B------:R-:W-:-:S07]  /*3430*/  @!P1 VIADD R7, R7, 0x40 ;  /* 0x0000004007079836 */ /* 0x000fce0000000000 */
.L_x_22:
[----:B------:R-:W-:Y:S01]  /*3440*/  LEA R9, R5, 0xc0800000, 0x17 ;  /* 0xc080000005097811 */ /* 0x000fe200078eb8ff */
[----:B------:R-:W-:Y:S04]  /*3450*/  BSSY.RECONVERGENT B2, `(.L_x_27) ;  /* 0x0000036000027945 */ /* 0x000fe80003800200 */
[----:B------:R-:W-:Y:S02]  /*3460*/  IMAD.IADD R9, R6, 0x1, -R9 ;  /* 0x0000000106097824 */ /* 0x000fe400078e0a09 */
[----:B------:R-:W-:Y:S02]  /*3470*/  VIADD R6, R10, 0xffffff81 ;  /* 0xffffff810a067836 */ /* 0x000fe40000000000 */
[----:B------:R-:W0:Y:S01]  /*3480*/  MUFU.RCP R8, R9 ;  /* 0x0000000900087308 */ /* 0x000e220000001000 */
[----:B------:R-:W-:Y:S01]  /*3490*/  FADD.FTZ R11, -R9, -RZ ;  /* 0x800000ff090b7221 */ /* 0x000fe20000010100 */
[C---:B------:R-:W-:Y:S01]  /*34a0*/  IMAD R2, R6.reuse, -0x800000, R3 ;  /* 0xff80000006027824 */ /* 0x040fe200078e0203 */
[----:B------:R-:W-:-:S05]  /*34b0*/  IADD3 R6, PT, PT, R6, 0x7f, -R5 ;  /* 0x0000007f06067810 */ /* 0x000fca0007ffe805 */
[----:B------:R-:W-:Y:S02]  /*34c0*/  IMAD.IADD R6, R6, 0x1, R7 ;  /* 0x0000000106067824 */ /* 0x000fe400078e0207 */
[----:B0-----:R-:W-:-:S04]  /*34d0*/  FFMA R13, R8, R11, 1 ;  /* 0x3f800000080d7423 */ /* 0x001fc8000000000b */
[----:B------:R-:W-:-:S04]  /*34e0*/  FFMA R10, R8, R13, R8 ;  /* 0x0000000d080a7223 */ /* 0x000fc80000000008 */
[----:B------:R-:W-:-:S04]  /*34f0*/  FFMA R3, R2, R10, RZ ;  /* 0x0000000a02037223 */ /* 0x000fc800000000ff */
[----:B------:R-:W-:-:S04]  /*3500*/  FFMA R8, R11, R3, R2 ;  /* 0x000000030b087223 */ /* 0x000fc80000000002 */
[----:B------:R-:W-:-:S04]  /*3510*/  FFMA R13, R10, R8, R3 ;  /* 0x000000080a0d7223 */ /* 0x000fc80000000003 */
[----:B------:R-:W-:-:S04]  /*3520*/  FFMA R8, R11, R13, R2 ;  /* 0x0000000d0b087223 */ /* 0x000fc80000000002 */
[----:B------:R-:W-:-:S05]  /*3530*/  FFMA R2, R10, R8, R13 ;  /* 0x000000080a027223 */ /* 0x000fca000000000d */
[----:B------:R-:W-:-:S04]  /*3540*/  SHF.R.U32.HI R3, RZ, 0x17, R2 ;  /* 0x00000017ff037819 */ /* 0x000fc80000011602 */
[----:B------:R-:W-:-:S05]  /*3550*/  LOP3.LUT R3, R3, 0xff, RZ, 0xc0, !PT ;  /* 0x000000ff03037812 */ /* 0x000fca00078ec0ff */
[----:B------:R-:W-:-:S04]  /*3560*/  IMAD.IADD R7, R3, 0x1, R6 ;  /* 0x0000000103077824 */ /* 0x000fc800078e0206 */
[----:B------:R-:W-:-:S05]  /*3570*/  VIADD R3, R7, 0xffffffff ;  /* 0xffffffff07037836 */ /* 0x000fca0000000000 */
[----:B------:R-:W-:-:S13]  /*3580*/  ISETP.GE.U32.AND P0, PT, R3, 0xfe, PT ;  /* 0x000000fe0300780c */ /* 0x000fda0003f06070 */
[----:B------:R-:W-:Y:S05]  /*3590*/  @!P0 BRA `(.L_x_28) ;  /* 0x0000000000808947 */ /* 0x000fea0003800000 */
[----:B------:R-:W-:-:S13]  /*35a0*/  ISETP.GT.AND P0, PT, R7, 0xfe, PT ;  /* 0x000000fe0700780c */ /* 0x000fda0003f04270 */
[----:B------:R-:W-:Y:S05]  /*35b0*/  @P0 BRA `(.L_x_29) ;  /* 0x00000000006c0947 */ /* 0x000fea0003800000 */
[----:B------:R-:W-:-:S13]  /*35c0*/  ISETP.GE.AND P0, PT, R7, 0x1, PT ;  /* 0x000000010700780c */ /* 0x000fda0003f06270 */
[----:B------:R-:W-:Y:S05]  /*35d0*/  @P0 BRA `(.L_x_30) ;  /* 0x0000000000740947 */ /* 0x000fea0003800000 */
[----:B------:R-:W-:Y:S02]  /*35e0*/  ISETP.GE.AND P0, PT, R7, -0x18, PT ;  /* 0xffffffe80700780c */ /* 0x000fe40003f06270 */
[----:B------:R-:W-:-:S11]  /*35f0*/  LOP3.LUT R2, R2, 0x80000000, RZ, 0xc0, !PT ;  /* 0x8000000002027812 */ /* 0x000fd600078ec0ff */
[----:B------:R-:W-:Y:S05]  /*3600*/  @!P0 BRA `(.L_x_30) ;  /* 0x0000000000688947 */ /* 0x000fea0003800000 */
[CCC-:B------:R-:W-:Y:S01]  /*3610*/  FFMA.RZ R3, R10.reuse, R8.reuse, R13.reuse ;  /* 0x000000080a037223 */ /* 0x1c0fe2000000c00d */
[CCC-:B------:R-:W-:Y:S01]  /*3620*/  FFMA.RM R6, R10.reuse, R8.reuse, R13.reuse ;  /* 0x000000080a067223 */ /* 0x1c0fe2000000400d */
[C---:B------:R-:W-:Y:S02]  /*3630*/  ISETP.NE.AND P2, PT, R7.reuse, RZ, PT ;  /* 0x000000ff0700720c */ /* 0x040fe40003f45270 */
[----:B------:R-:W-:Y:S02]  /*3640*/  ISETP.NE.AND P1, PT, R7, RZ, PT ;  /* 0x000000ff0700720c */ /* 0x000fe40003f25270 */
[----:B------:R-:W-:Y:S01]  /*3650*/  LOP3.LUT R5, R3, 0x7fffff, RZ, 0xc0, !PT ;  /* 0x007fffff03057812 */ /* 0x000fe200078ec0ff */
[----:B------:R-:W-:Y:S01]  /*3660*/  FFMA.RP R3, R10, R8, R13 ;  /* 0x000000080a037223 */ /* 0x000fe2000000800d */
[----:B------:R-:W-:Y:S02]  /*3670*/  VIADD R8, R7, 0x20 ;  /* 0x0000002007087836 */ /* 0x000fe40000000000 */
[----:B------:R-:W-:Y:S01]  /*3680*/  LOP3.LUT R5, R5, 0x800000, RZ, 0xfc, !PT ;  /* 0x0080000005057812 */ /* 0x000fe200078efcff */
[----:B------:R-:W-:Y:S01]  /*3690*/  IMAD.MOV R7, RZ, RZ, -R7 ;  /* 0x000000ffff077224 */ /* 0x000fe200078e0a07 */
[----:B------:R-:W-:-:S02]  /*36a0*/  FSETP.NEU.FTZ.AND P0, PT, R3, R6, PT ;  /* 0x000000060300720b */ /* 0x000fc40003f1d000 */
[----:B------:R-:W-:Y:S02]  /*36b0*/  SHF.L.U32 R8, R5, R8, RZ ;  /* 0x0000000805087219 */ /* 0x000fe400000006ff */
[----:B------:R-:W-:Y:S02]  /*36c0*/  SEL R6, R7, RZ, P2 ;  /* 0x000000ff07067207 */ /* 0x000fe40001000000 */
[----:B------:R-:W-:Y:S02]  /*36d0*/  ISETP.NE.AND P1, PT, R8, RZ, P1 ;  /* 0x000000ff0800720c */ /* 0x000fe40000f25270 */
[----:B------:R-:W-:Y:S02]  /*36e0*/  SHF.R.U32.HI R6, RZ, R6, R5 ;  /* 0x00000006ff067219 */ /* 0x000fe40000011605 */
[----:B------:R-:W-:Y:S02]  /*36f0*/  PLOP3.LUT P0, PT, P0, P1, PT, 0xf8, 0x8f ;  /* 0x00000000008f781c */ /* 0x000fe40000703f70 */
[----:B------:R-:W-:-:S02]  /*3700*/  SHF.R.U32.HI R8, RZ, 0x1, R6 ;  /* 0x00000001ff087819 */ /* 0x000fc40000011606 */
[----:B------:R-:W-:-:S04]  /*3710*/  SEL R3, RZ, 0x1, !P0 ;  /* 0x00000001ff037807 */ /* 0x000fc80004000000 */
[----:B------:R-:W-:-:S04]  /*3720*/  LOP3.LUT R3, R3, 0x1, R8, 0xf8, !PT ;  /* 0x0000000103037812 */ /* 0x000fc800078ef808 */
[----:B------:R-:W-:-:S05]  /*3730*/  LOP3.LUT R3, R3, R6, RZ, 0xc0, !PT ;  /* 0x0000000603037212 */ /* 0x000fca00078ec0ff */
[----:B------:R-:W-:-:S05]  /*3740*/  IMAD.IADD R3, R8, 0x1, R3 ;  /* 0x0000000108037824 */ /* 0x000fca00078e0203 */
[----:B------:R-:W-:Y:S01]  /*3750*/  LOP3.LUT R2, R3, R2, RZ, 0xfc, !PT ;  /* 0x0000000203027212 */ /* 0x000fe200078efcff */
[----:B------:R-:W-:Y:S06]  /*3760*/  BRA `(.L_x_30) ;  /* 0x0000000000107947 */ /* 0x000fec0003800000 */
.L_x_29:
[----:B------:R-:W-:-:S04]  /*3770*/  LOP3.LUT R2, R2, 0x80000000, RZ, 0xc0, !PT ;  /* 0x8000000002027812 */ /* 0x000fc800078ec0ff */
[----:B------:R-:W-:Y:S01]  /*3780*/  LOP3.LUT R2, R2, 0x7f800000, RZ, 0xfc, !PT ;  /* 0x7f80000002027812 */ /* 0x000fe200078efcff */
[----:B------:R-:W-:Y:S06]  /*3790*/  BRA `(.L_x_30) ;  /* 0x0000000000047947 */ /* 0x000fec0003800000 */
.L_x_28:
[----:B------:R-:W-:-:S07]  /*37a0*/  IMAD R2, R6, 0x800000, R2 ;  /* 0x0080000006027824 */ /* 0x000fce00078e0202 */
.L_x_30:
[----:B------:R-:W-:Y:S05]  /*37b0*/  BSYNC.RECONVERGENT B2 ;  /* 0x0000000000027941 */ /* 0x000fea0003800200 */
.L_x_27:
[----:B------:R-:W-:Y:S05]  /*37c0*/  BRA `(.L_x_31) ;  /* 0x0000000000207947 */ /* 0x000fea0003800000 */
.L_x_26:
[----:B------:R-:W-:-:S04]  /*37d0*/  LOP3.LUT R2, R6, 0x80000000, R3, 0x48, !PT ;  /* 0x8000000006027812 */ /* 0x000fc800078e4803 */
[----:B------:R-:W-:Y:S01]  /*37e0*/  LOP3.LUT R2, R2, 0x7f800000, RZ, 0xfc, !PT ;  /* 0x7f80000002027812 */ /* 0x000fe200078efcff */
[----:B------:R-:W-:Y:S06]  /*37f0*/  BRA `(.L_x_31) ;  /* 0x0000000000147947 */ /* 0x000fec0003800000 */
.L_x_25:
[----:B------:R-:W-:Y:S01]  /*3800*/  LOP3.LUT R2, R6, 0x80000000, R3, 0x48, !PT ;  /* 0x8000000006027812 */ /* 0x000fe200078e4803 */
[----:B------:R-:W-:Y:S06]  /*3810*/  BRA `(.L_x_31) ;  /* 0x00000000000c7947 */ /* 0x000fec0003800000 */
.L_x_24:
[----:B------:R-:W0:Y:S01]  /*3820*/  MUFU.RSQ R2, -QNAN ;  /* 0xffc0000000027908 */ /* 0x000e220000001400 */
[----:B------:R-:W-:Y:S05]  /*3830*/  BRA `(.L_x_31) ;  /* 0x0000000000047947 */ /* 0x000fea0003800000 */
.L_x_23:
[----:B------:R-:W-:-:S07]  /*3840*/  FADD.FTZ R2, R3, R2 ;  /* 0x0000000203027221 */ /* 0x000fce0000010000 */
.L_x_31:
[----:B------:R-:W-:Y:S05]  /*3850*/  BSYNC.RECONVERGENT B1 ;  /* 0x0000000000017941 */ /* 0x000fea0003800200 */
.L_x_21:
[----:B------:R-:W-:-:S04]  /*3860*/  IMAD.MOV.U32 R5, RZ, RZ, 0x0 ;  /* 0x00000000ff057424 */ /* 0x000fc800078e00ff */
[----:B0-----:R-:W-:Y:S05]  /*3870*/  RET.REL.NODEC R4 `(_Z5mc_piPfii) ;  /* 0xffffffc404e07950 */ /* 0x001fea0003c3ffff */
.L_x_32:
        /* <DEDUP_REMOVED lines=16> */
.L_x_33:


//--------------------- .nv.global.init           --------------------------
	.section	.nv.global.init,"aw",@progbits
	.align	4
.nv.global.init:
	.type		mrg32k3aM1SubSeq,@object
	.size		mrg32k3aM1SubSeq,(mrg32k3aM2SubSeq - mrg32k3aM1SubSeq)
mrg32k3aM1SubSeq:
        /*0000*/ 	.byte	0x0b, 0xcc, 0xee, 0x04, 0x73, 0x29, 0x8b, 0x6f, 0xf6, 0x53, 0x03, 0xf6, 0x23, 0xf6, 0xea, 0xda
        /* <DEDUP_REMOVED lines=125> */
	.type		mrg32k3aM2SubSeq,@object
	.size		mrg32k3aM2SubSeq,(mrg32k3aM1 - mrg32k3aM2SubSeq)
mrg32k3aM2SubSeq:
        /* <DEDUP_REMOVED lines=126> */
	.type		mrg32k3aM1,@object
	.size		mrg32k3aM1,(mrg32k3aM1Seq - mrg32k3aM1)
mrg32k3aM1:
        /* <DEDUP_REMOVED lines=144> */
	.type		mrg32k3aM1Seq,@object
	.size		mrg32k3aM1Seq,(mrg32k3aM2 - mrg32k3aM1Seq)
mrg32k3aM1Seq:
        /* <DEDUP_REMOVED lines=144> */
	.type		mrg32k3aM2,@object
	.size		mrg32k3aM2,(mrg32k3aM2Seq - mrg32k3aM2)
mrg32k3aM2:
        /* <DEDUP_REMOVED lines=144> */
	.type		mrg32k3aM2Seq,@object
	.size		mrg32k3aM2Seq,(precalc_xorwow_matrix - mrg32k3aM2Seq)
mrg32k3aM2Seq:
        /* <DEDUP_REMOVED lines=144> */
	.type		precalc_xorwow_matrix,@object
	.size		precalc_xorwow_matrix,(precalc_xorwow_offset_matrix - precalc_xorwow_matrix)
precalc_xorwow_matrix:
        /* <DEDUP_REMOVED lines=6400> */
	.type		precalc_xorwow_offset_matrix,@object
	.size		precalc_xorwow_offset_matrix,(.L_1 - precalc_xorwow_offset_matrix)
precalc_xorwow_offset_matrix:
        /* <DEDUP_REMOVED lines=6400> */
.L_1:


//--------------------- .nv.shared.reserved.0     --------------------------
	.section	.nv.shared.reserved.0,"aw",@nobits
	.weak		__nv_reservedSMEM_offset_0_alias
	.size		__nv_reservedSMEM_offset_0_alias, 0, 64
	.other		__nv_reservedSMEM_offset_0_alias,@"STO_CUDA_RESERVED_SHARED STV_DEFAULT"
__nv_reservedSMEM_offset_0_alias:
	.zero		0
	.zero		64


//--------------------- .nv.global                --------------------------
	.section	.nv.global,"aw",@nobits
.nv.global:
	.type		_ZN34_INTERNAL_1483e7fb_4_k_cu_9f223ee46thrust24THRUST_300001_SM_1000_NS3seqE,@object
	.size		_ZN34_INTERNAL_1483e7fb_4_k_cu_9f223ee46thrust24THRUST_300001_SM_1000_NS3seqE,(_ZN34_INTERNAL_1483e7fb_4_k_cu_9f223ee44cuda3std3__48in_placeE - _ZN34_INTERNAL_1483e7fb_4_k_cu_9f223ee46thrust24THRUST_300001_SM_1000_NS3seqE)
_ZN34_INTERNAL_1483e7fb_4_k_cu_9f223ee46thrust24THRUST_300001_SM_1000_NS3seqE:
	.zero		1
	.type		_ZN34_INTERNAL_1483e7fb_4_k_cu_9f223ee44cuda3std3__48in_placeE,@object
	.size		_ZN34_INTERNAL_1483e7fb_4_k_cu_9f223ee44cuda3std3__48in_placeE,(_ZN34_INTERNAL_1483e7fb_4_k_cu_9f223ee44cuda3std6ranges3__45__cpo4sizeE - _ZN34_INTERNAL_1483e7fb_4_k_cu_9f223ee44cuda3std3__48in_placeE)
_ZN34_INTERNAL_1483e7fb_4_k_cu_9f223ee44cuda3std3__48in_placeE:
	.zero		1
	.type		_ZN34_INTERNAL_1483e7fb_4_k_cu_9f223ee44cuda3std6ranges3__45__cpo4sizeE,@object
	.size		_ZN34_INTERNAL_1483e7fb_4_k_cu_9f223ee44cuda3std6ranges3__45__cpo4sizeE,(_ZN34_INTERNAL_1483e7fb_4_k_cu_9f223ee46thrust24THRUST_300001_SM_1000_NS12placeholders2_3E - _ZN34_INTERNAL_1483e7fb_4_k_cu_9f223ee44cuda3std6ranges3__45__cpo4sizeE)
_ZN34_INTERNAL_1483e7fb_4_k_cu_9f223ee44cuda3std6ranges3__45__cpo4sizeE:
	.zero		1
	.type		_ZN34_INTERNAL_1483e7fb_4_k_cu_9f223ee46thrust24THRUST_300001_SM_1000_NS12placeholders2_3E,@object
	.size		_ZN34_INTERNAL_1483e7fb_4_k_cu_9f223ee46thrust24THRUST_300001_SM_1000_NS12placeholders2_3E,(_ZN34_INTERNAL_1483e7fb_4_k_cu_9f223ee44cuda3std3__45__cpo6cbeginE - _ZN34_INTERNAL_1483e7fb_4_k_cu_9f223ee46thrust24THRUST_300001_SM_1000_NS12placeholders2_3E)
_ZN34_INTERNAL_1483e7fb_4_k_cu_9f223ee46thrust24THRUST_300001_SM_1000_NS12placeholders2_3E:
	.zero		1
	.type		_ZN34_INTERNAL_1483e7fb_4_k_cu_9f223ee44cuda3std3__45__cpo6cbeginE,@object
	.size		_ZN34_INTERNAL_1483e7fb_4_k_cu_9f223ee44cuda3std3__45__cpo6cbeginE,(_ZN34_INTERNAL_1483e7fb_4_k_cu_9f223ee44cuda3std6ranges3__45__cpo6cbeginE - _ZN34_INTERNAL_1483e7fb_4_k_cu_9f223ee44cuda3std3__45__cpo6cbeginE)
_ZN34_INTERNAL_1483e7fb_4_k_cu_9f223ee44cuda3std3__45__cpo6cbeginE:
	.zero		1
	.type		_ZN34_INTERNAL_1483e7fb_4_k_cu_9f223ee44cuda3std6ranges3__45__cpo6cbeginE,@object
	.size		_ZN34_INTERNAL_1483e7fb_4_k_cu_9f223ee44cuda3std6ranges3__45__cpo6cbeginE,(_ZN34_INTERNAL_1483e7fb_4_k_cu_9f223ee46thrust24THRUST_300001_SM_1000_NS12placeholders2_7E - _ZN34_INTERNAL_1483e7fb_4_k_cu_9f223ee44cuda3std6ranges3__45__cpo6cbeginE)
_ZN34_INTERNAL_1483e7fb_4_k_cu_9f223ee44cuda3std6ranges3__45__cpo6cbeginE:
	.zero		1
	.type		_ZN34_INTERNAL_1483e7fb_4_k_cu_9f223ee46thrust24THRUST_300001_SM_1000_NS12placeholders2_7E,@object
	.size		_ZN34_INTERNAL_1483e7fb_4_k_cu_9f223ee46thrust24THRUST_300001_SM_1000_NS12placeholders2_7E,(_ZN34_INTERNAL_1483e7fb_4_k_cu_9f223ee44cuda3std3__45__cpo7crbeginE - _ZN34_INTERNAL_1483e7fb_4_k_cu_9f223ee46thrust24THRUST_300001_SM_1000_NS12placeholders2_7E)
_ZN34_INTERNAL_1483e7fb_4_k_cu_9f223ee46thrust24THRUST_300001_SM_1000_NS12placeholders2_7E:
	.zero		1
	.type		_ZN34_INTERNAL_1483e7fb_4_k_cu_9f223ee44cuda3std3__45__cpo7crbeginE,@object
	.size		_ZN34_INTERNAL_1483e7fb_4_k_cu_9f223ee44cuda3std3__45__cpo7crbeginE,(_ZN34_INTERNAL_1483e7fb_4_k_cu_9f223ee44cuda3std6ranges3__45__cpo4nextE - _ZN34_INTERNAL_1483e7fb_4_k_cu_9f223ee44cuda3std3__45__cpo7crbeginE)
_ZN34_INTERNAL_1483e7fb_4_k_cu_9f223ee44cuda3std3__45__cpo7crbeginE:
	.zero		1
	.type		_ZN34_INTERNAL_1483e7fb_4_k_cu_9f223ee44cuda3std6ranges3__45__cpo4nextE,@object
	.size		_ZN34_INTERNAL_1483e7fb_4_k_cu_9f223ee44cuda3std6ranges3__45__cpo4nextE,(_ZN34_INTERNAL_1483e7fb_4_k_cu_9f223ee44cuda3std6ranges3__45__cpo4swapE - _ZN34_INTERNAL_1483e7fb_4_k_cu_9f223ee44cuda3std6ranges3__45__cpo4nextE)
_ZN34_INTERNAL_1483e7fb_4_k_cu_9f223ee44cuda3std6ranges3__45__cpo4nextE:
	.zero		1
	.type		_ZN34_INTERNAL_1483e7fb_4_k_cu_9f223ee44cuda3std6ranges3__45__cpo4swapE,@object
	.size		_ZN34_INTERNAL_1483e7fb_4_k_cu_9f223ee44cuda3std6ranges3__45__cpo4swapE,(_ZN34_INTERNAL_1483e7fb_4_k_cu_9f223ee46thrust24THRUST_300001_SM_1000_NS8cuda_cub10par_nosyncE - _ZN34_INTERNAL_1483e7fb_4_k_cu_9f223ee44cuda3std6ranges3__45__cpo4swapE)
_ZN34_INTERNAL_1483e7fb_4_k_cu_9f223ee44cuda3std6ranges3__45__cpo4swapE:
	.zero		1
	.type		_ZN34_INTERNAL_1483e7fb_4_k_cu_9f223ee46thrust24THRUST_300001_SM_1000_NS8cuda_cub10par_nosyncE,@object
	.size		_ZN34_INTERNAL_1483e7fb_4_k_cu_9f223ee46thrust24THRUST_300001_SM_1000_NS8cuda_cub10par_nosyncE,(_ZN34_INTERNAL_1483e7fb_4_k_cu_9f223ee46thrust24THRUST_300001_SM_1000_NS12placeholders2_9E - _ZN34_INTERNAL_1483e7fb_4_k_cu_9f223ee46thrust24THRUST_300001_SM_1000_NS8cuda_cub10par_nosyncE)
_ZN34_INTERNAL_1483e7fb_4_k_cu_9f223ee46thrust24THRUST_300001_SM_1000_NS8cuda_cub10par_nosyncE:
	.zero		1
	.type		_ZN34_INTERNAL_1483e7fb_4_k_cu_9f223ee46thrust24THRUST_300001_SM_1000_NS12placeholders2_9E,@object
	.size		_ZN34_INTERNAL_1483e7fb_4_k_cu_9f223ee46thrust24THRUST_300001_SM_1000_NS12placeholders2_9E,(_ZN34_INTERNAL_1483e7fb_4_k_cu_9f223ee44cuda3std3__436_GLOBAL__N__1483e7fb_4_k_cu_9f223ee46ignoreE - _ZN34_INTERNAL_1483e7fb_4_k_cu_9f223ee46thrust24THRUST_300001_SM_1000_NS12placeholders2_9E)
_ZN34_INTERNAL_1483e7fb_4_k_cu_9f223ee46thrust24THRUST_300001_SM_1000_NS12placeholders2_9E:
	.zero		1
	.type		_ZN34_INTERNAL_1483e7fb_4_k_cu_9f223ee44cuda3std3__436_GLOBAL__N__1483e7fb_4_k_cu_9f223ee46ignoreE,@object
	.size		_ZN34_INTERNAL_1483e7fb_4_k_cu_9f223ee44cuda3std3__436_GLOBAL__N__1483e7fb_4_k_cu_9f223ee46ignoreE,(_ZN34_INTERNAL_1483e7fb_4_k_cu_9f223ee44cuda3std6ranges3__45__cpo4dataE - _ZN34_INTERNAL_1483e7fb_4_k_cu_9f223ee44cuda3std3__436_GLOBAL__N__1483e7fb_4_k_cu_9f223ee46ignoreE)
_ZN34_INTERNAL_1483e7fb_4_k_cu_9f223ee44cuda3std3__436_GLOBAL__N__1483e7fb_4_k_cu_9f223ee46ignoreE:
	.zero		1
	.type		_ZN34_INTERNAL_1483e7fb_4_k_cu_9f223ee44cuda3std6ranges3__45__cpo4dataE,@object
	.size		_ZN34_INTERNAL_1483e7fb_4_k_cu_9f223ee44cuda3std6ranges3__45__cpo4dataE,(_ZN34_INTERNAL_1483e7fb_4_k_cu_9f223ee46thrust24THRUST_300001_SM_1000_NS12placeholders2_1E - _ZN34_INTERNAL_1483e7fb_4_k_cu_9f223ee44cuda3std6ranges3__45__cpo4dataE)
_ZN34_INTERNAL_1483e7fb_4_k_cu_9f223ee44cuda3std6ranges3__45__cpo4dataE:
	.zero		1
	.type		_ZN34_INTERNAL_1483e7fb_4_k_cu_9f223ee46thrust24THRUST_300001_SM_1000_NS12placeholders2_1E,@object
	.size		_ZN34_INTERNAL_1483e7fb_4_k_cu_9f223ee46thrust24THRUST_300001_SM_1000_NS12placeholders2_1E,(_ZN34_INTERNAL_1483e7fb_4_k_cu_9f223ee44cuda3std3__45__cpo5beginE - _ZN34_INTERNAL_1483e7fb_4_k_cu_9f223ee46thrust24THRUST_300001_SM_1000_NS12placeholders2_1E)
_ZN34_INTERNAL_1483e7fb_4_k_cu_9f223ee46thrust24THRUST_300001_SM_1000_NS12placeholders2_1E:
	.zero		1
	.type		_ZN34_INTERNAL_1483e7fb_4_k_cu_9f223ee44cuda3std3__45__cpo5beginE,@object
	.size		_ZN34_INTERNAL_1483e7fb_4_k_cu_9f223ee44cuda3std3__45__cpo5beginE,(_ZN34_INTERNAL_1483e7fb_4_k_cu_9f223ee44cuda3std6ranges3__45__cpo5beginE - _ZN34_INTERNAL_1483e7fb_4_k_cu_9f223ee44cuda3std3__45__cpo5beginE)
_ZN34_INTERNAL_1483e7fb_4_k_cu_9f223ee44cuda3std3__45__cpo5beginE:
	.zero		1
	.type		_ZN34_INTERNAL_1483e7fb_4_k_cu_9f223ee44cuda3std6ranges3__45__cpo5beginE,@object
	.size		_ZN34_INTERNAL_1483e7fb_4_k_cu_9f223ee44cuda3std6ranges3__45__cpo5beginE,(_ZN34_INTERNAL_1483e7fb_4_k_cu_9f223ee46thrust24THRUST_300001_SM_1000_NS12placeholders2_5E - _ZN34_INTERNAL_1483e7fb_4_k_cu_9f223ee44cuda3std6ranges3__45__cpo5beginE)
_ZN34_INTERNAL_1483e7fb_4_k_cu_9f223ee44cuda3std6ranges3__45__cpo5beginE:
	.zero		1
	.type		_ZN34_INTERNAL_1483e7fb_4_k_cu_9f223ee46thrust24THRUST_300001_SM_1000_NS12placeholders2_5E,@object
	.size		_ZN34_INTERNAL_1483e7fb_4_k_cu_9f223ee46thrust24THRUST_300001_SM_1000_NS12placeholders2_5E,(_ZN34_INTERNAL_1483e7fb_4_k_cu_9f223ee44cuda3std3__45__cpo6rbeginE - _ZN34_INTERNAL_1483e7fb_4_k_cu_9f223ee46thrust24THRUST_300001_SM_1000_NS12placeholders2_5E)
_ZN34_INTERNAL_1483e7fb_4_k_cu_9f223ee46thrust24THRUST_300001_SM_1000_NS12placeholders2_5E:
	.zero		1
	.type		_ZN34_INTERNAL_1483e7fb_4_k_cu_9f223ee44cuda3std3__45__cpo6rbeginE,@object
	.size		_ZN34_INTERNAL_1483e7fb_4_k_cu_9f223ee44cuda3std3__45__cpo6rbeginE,(_ZN34_INTERNAL_1483e7fb_4_k_cu_9f223ee44cuda3std6ranges3__45__cpo7advanceE - _ZN34_INTERNAL_1483e7fb_4_k_cu_9f223ee44cuda3std3__45__cpo6rbeginE)
_ZN34_INTERNAL_1483e7fb_4_k_cu_9f223ee44cuda3std3__45__cpo6rbeginE:
	.zero		1
	.type		_ZN34_INTERNAL_1483e7fb_4_k_cu_9f223ee44cuda3std6ranges3__45__cpo7advanceE,@object
	.size		_ZN34_INTERNAL_1483e7fb_4_k_cu_9f223ee44cuda3std6ranges3__45__cpo7advanceE,(_ZN34_INTERNAL_1483e7fb_4_k_cu_9f223ee44cuda3std3__47nulloptE - _ZN34_INTERNAL_1483e7fb_4_k_cu_9f223ee44cuda3std6ranges3__45__cpo7advanceE)
_ZN34_INTERNAL_1483e7fb_4_k_cu_9f223ee44cuda3std6ranges3__45__cpo7advanceE:
	.zero		1
	.type		_ZN34_INTERNAL_1483e7fb_4_k_cu_9f223ee44cuda3std3__47nulloptE,@object
	.size		_ZN34_INTERNAL_1483e7fb_4_k_cu_9f223ee44cuda3std3__47nulloptE,(_ZN34_INTERNAL_1483e7fb_4_k_cu_9f223ee44cuda3std6ranges3__45__cpo8distanceE - _ZN34_INTERNAL_1483e7fb_4_k_cu_9f223ee44cuda3std3__47nulloptE)
_ZN34_INTERNAL_1483e7fb_4_k_cu_9f223ee44cuda3std3__47nulloptE:
	.zero		1
	.type		_ZN34_INTERNAL_1483e7fb_4_k_cu_9f223ee44cuda3std6ranges3__45__cpo8distanceE,@object
	.size		_ZN34_INTERNAL_1483e7fb_4_k_cu_9f223ee44cuda3std6ranges3__45__cpo8distanceE,(_ZN34_INTERNAL_1483e7fb_4_k_cu_9f223ee46thrust24THRUST_300001_SM_1000_NS12placeholders3_10E - _ZN34_INTERNAL_1483e7fb_4_k_cu_9f223ee44cuda3std6ranges3__45__cpo8distanceE)
_ZN34_INTERNAL_1483e7fb_4_k_cu_9f223ee44cuda3std6ranges3__45__cpo8distanceE:
	.zero		1
	.type		_ZN34_INTERNAL_1483e7fb_4_k_cu_9f223ee46thrust24THRUST_300001_SM_1000_NS12placeholders3_10E,@object
	.size		_ZN34_INTERNAL_1483e7fb_4_k_cu_9f223ee46thrust24THRUST_300001_SM_1000_NS12placeholders3_10E,(_ZN34_INTERNAL_1483e7fb_4_k_cu_9f223ee44cuda3std3__419piecewise_constructE - _ZN34_INTERNAL_1483e7fb_4_k_cu_9f223ee46thrust24THRUST_300001_SM_1000_NS12placeholders3_10E)
_ZN34_INTERNAL_1483e7fb_4_k_cu_9f223ee46thrust24THRUST_300001_SM_1000_NS12placeholders3_10E:
	.zero		1
	.type		_ZN34_INTERNAL_1483e7fb_4_k_cu_9f223ee44cuda3std3__419piecewise_constructE,@object
	.size		_ZN34_INTERNAL_1483e7fb_4_k_cu_9f223ee44cuda3std3__419piecewise_constructE,(_ZN34_INTERNAL_1483e7fb_4_k_cu_9f223ee44cuda3std6ranges3__45__cpo5cdataE - _ZN34_INTERNAL_1483e7fb_4_k_cu_9f223ee44cuda3std3__419piecewise_constructE)
_ZN34_INTERNAL_1483e7fb_4_k_cu_9f223ee44cuda3std3__419piecewise_constructE:
	.zero		1
	.type		_ZN34_INTERNAL_1483e7fb_4_k_cu_9f223ee44cuda3std6ranges3__45__cpo5cdataE,@object
	.size		_ZN34_INTERNAL_1483e7fb_4_k_cu_9f223ee44cuda3std6ranges3__45__cpo5cdataE,(_ZN34_INTERNAL_1483e7fb_4_k_cu_9f223ee46thrust24THRUST_300001_SM_1000_NS12placeholders2_2E - _ZN34_INTERNAL_1483e7fb_4_k_cu_9f223ee44cuda3std6ranges3__45__cpo5cdataE)
_ZN34_INTERNAL_1483e7fb_4_k_cu_9f223ee44cuda3std6ranges3__45__cpo5cdataE:
	.zero		1
	.type		_ZN34_INTERNAL_1483e7fb_4_k_cu_9f223ee46thrust24THRUST_300001_SM_1000_NS12placeholders2_2E,@object
	.size		_ZN34_INTERNAL_1483e7fb_4_k_cu_9f223ee46thrust24THRUST_300001_SM_1000_NS12placeholders2_2E,(_ZN34_INTERNAL_1483e7fb_4_k_cu_9f223ee44cuda3std3__45__cpo3endE - _ZN34_INTERNAL_1483e7fb_4_k_cu_9f223ee46thrust24THRUST_300001_SM_1000_NS12placeholders2_2E)
_ZN34_INTERNAL_1483e7fb_4_k_cu_9f223ee46thrust24THRUST_300001_SM_1000_NS12placeholders2_2E:
	.zero		1
	.type		_ZN34_INTERNAL_1483e7fb_4_k_cu_9f223ee44cuda3std3__45__cpo3endE,@object
	.size		_ZN34_INTERNAL_1483e7fb_4_k_cu_9f223ee44cuda3std3__45__cpo3endE,(_ZN34_INTERNAL_1483e7fb_4_k_cu_9f223ee44cuda3std6ranges3__45__cpo3endE - _ZN34_INTERNAL_1483e7fb_4_k_cu_9f223ee44cuda3std3__45__cpo3endE)
_ZN34_INTERNAL_1483e7fb_4_k_cu_9f223ee44cuda3std3__45__cpo3endE:
	.zero		1
	.type		_ZN34_INTERNAL_1483e7fb_4_k_cu_9f223ee44cuda3std6ranges3__45__cpo3endE,@object
	.size		_ZN34_INTERNAL_1483e7fb_4_k_cu_9f223ee44cuda3std6ranges3__45__cpo3endE,(_ZN34_INTERNAL_1483e7fb_4_k_cu_9f223ee46thrust24THRUST_300001_SM_1000_NS12placeholders2_6E - _ZN34_INTERNAL_1483e7fb_4_k_cu_9f223ee44cuda3std6ranges3__45__cpo3endE)
_ZN34_INTERNAL_1483e7fb_4_k_cu_9f223ee44cuda3std6ranges3__45__cpo3endE:
	.zero		1
	.type		_ZN34_INTERNAL_1483e7fb_4_k_cu_9f223ee46thrust24THRUST_300001_SM_1000_NS12placeholders2_6E,@object
	.size		_ZN34_INTERNAL_1483e7fb_4_k_cu_9f223ee46thrust24THRUST_300001_SM_1000_NS12placeholders2_6E,(_ZN34_INTERNAL_1483e7fb_4_k_cu_9f223ee44cuda3std3__45__cpo4rendE - _ZN34_INTERNAL_1483e7fb_4_k_cu_9f223ee46thrust24THRUST_300001_SM_1000_NS12placeholders2_6E)
_ZN34_INTERNAL_1483e7fb_4_k_cu_9f223ee46thrust24THRUST_300001_SM_1000_NS12placeholders2_6E:
	.zero		1
	.type		_ZN34_INTERNAL_1483e7fb_4_k_cu_9f223ee44cuda3std3__45__cpo4rendE,@object
	.size		_ZN34_INTERNAL_1483e7fb_4_k_cu_9f223ee44cuda3std3__45__cpo4rendE,(_ZN34_INTERNAL_1483e7fb_4_k_cu_9f223ee44cuda3std6ranges3__45__cpo9iter_swapE - _ZN34_INTERNAL_1483e7fb_4_k_cu_9f223ee44cuda3std3__45__cpo4rendE)
_ZN34_INTERNAL_1483e7fb_4_k_cu_9f223ee44cuda3std3__45__cpo4rendE:
	.zero		1
	.type		_ZN34_INTERNAL_1483e7fb_4_k_cu_9f223ee44cuda3std6ranges3__45__cpo9iter_swapE,@object
	.size		_ZN34_INTERNAL_1483e7fb_4_k_cu_9f223ee44cuda3std6ranges3__45__cpo9iter_swapE,(_ZN34_INTERNAL_1483e7fb_4_k_cu_9f223ee44cuda3std3__48unexpectE - _ZN34_INTERNAL_1483e7fb_4_k_cu_9f223ee44cuda3std6ranges3__45__cpo9iter_swapE)
_ZN34_INTERNAL_1483e7fb_4_k_cu_9f223ee44cuda3std6ranges3__45__cpo9iter_swapE:
	.zero		1
	.type		_ZN34_INTERNAL_1483e7fb_4_k_cu_9f223ee44cuda3std3__48unexpectE,@object
	.size		_ZN34_INTERNAL_1483e7fb_4_k_cu_9f223ee44cuda3std3__48unexpectE,(_ZN34_INTERNAL_1483e7fb_4_k_cu_9f223ee46thrust24THRUST_300001_SM_1000_NS8cuda_cub3parE - _ZN34_INTERNAL_1483e7fb_4_k_cu_9f223ee44cuda3std3__48unexpectE)
_ZN34_INTERNAL_1483e7fb_4_k_cu_9f223ee44cuda3std3__48unexpectE:
	.zero		1
	.type		_ZN34_INTERNAL_1483e7fb_4_k_cu_9f223ee46thrust24THRUST_300001_SM_1000_NS8cuda_cub3parE,@object
	.size		_ZN34_INTERNAL_1483e7fb_4_k_cu_9f223ee46thrust24THRUST_300001_SM_1000_NS8cuda_cub3parE,(_ZN34_INTERNAL_1483e7fb_4_k_cu_9f223ee46thrust24THRUST_300001_SM_1000_NS12placeholders2_4E - _ZN34_INTERNAL_1483e7fb_4_k_cu_9f223ee46thrust24THRUST_300001_SM_1000_NS8cuda_cub3parE)
_ZN34_INTERNAL_1483e7fb_4_k_cu_9f223ee46thrust24THRUST_300001_SM_1000_NS8cuda_cub3parE:
	.zero		1
	.type		_ZN34_INTERNAL_1483e7fb_4_k_cu_9f223ee46thrust24THRUST_300001_SM_1000_NS12placeholders2_4E,@object
	.size		_ZN34_INTERNAL_1483e7fb_4_k_cu_9f223ee46thrust24THRUST_300001_SM_1000_NS12placeholders2_4E,(_ZN34_INTERNAL_1483e7fb_4_k_cu_9f223ee44cuda3std3__45__cpo4cendE - _ZN34_INTERNAL_1483e7fb_4_k_cu_9f223ee46thrust24THRUST_300001_SM_1000_NS12placeholders2_4E)
_ZN34_INTERNAL_1483e7fb_4_k_cu_9f223ee46thrust24THRUST_300001_SM_1000_NS12placeholders2_4E:
	.zero		1
	.type		_ZN34_INTERNAL_1483e7fb_4_k_cu_9f223ee44cuda3std3__45__cpo4cendE,@object
	.size		_ZN34_INTERNAL_1483e7fb_4_k_cu_9f223ee44cuda3std3__45__cpo4cendE,(_ZN34_INTERNAL_1483e7fb_4_k_cu_9f223ee44cuda3std6ranges3__45__cpo4cendE - _ZN34_INTERNAL_1483e7fb_4_k_cu_9f223ee44cuda3std3__45__cpo4cendE)
_ZN34_INTERNAL_1483e7fb_4_k_cu_9f223ee44cuda3std3__45__cpo4cendE:
	.zero		1
	.type		_ZN34_INTERNAL_1483e7fb_4_k_cu_9f223ee44cuda3std6ranges3__45__cpo4cendE,@object
	.size		_ZN34_INTERNAL_1483e7fb_4_k_cu_9f223ee44cuda3std6ranges3__45__cpo4cendE,(_ZN34_INTERNAL_1483e7fb_4_k_cu_9f223ee44cuda3std3__420unreachable_sentinelE - _ZN34_INTERNAL_1483e7fb_4_k_cu_9f223ee44cuda3std6ranges3__45__cpo4cendE)
_ZN34_INTERNAL_1483e7fb_4_k_cu_9f223ee44cuda3std6ranges3__45__cpo4cendE:
	.zero		1
	.type		_ZN34_INTERNAL_1483e7fb_4_k_cu_9f223ee44cuda3std3__420unreachable_sentinelE,@object
	.size		_ZN34_INTERNAL_1483e7fb_4_k_cu_9f223ee44cuda3std3__420unreachable_sentinelE,(_ZN34_INTERNAL_1483e7fb_4_k_cu_9f223ee44cuda3std6ranges3__45__cpo5ssizeE - _ZN34_INTERNAL_1483e7fb_4_k_cu_9f223ee44cuda3std3__420unreachable_sentinelE)
_ZN34_INTERNAL_1483e7fb_4_k_cu_9f223ee44cuda3std3__420unreachable_sentinelE:
	.zero		1
	.type		_ZN34_INTERNAL_1483e7fb_4_k_cu_9f223ee44cuda3std6ranges3__45__cpo5ssizeE,@object
	.size		_ZN34_INTERNAL_1483e7fb_4_k_cu_9f223ee44cuda3std6ranges3__45__cpo5ssizeE,(_ZN34_INTERNAL_1483e7fb_4_k_cu_9f223ee46thrust24THRUST_300001_SM_1000_NS12placeholders2_8E - _ZN34_INTERNAL_1483e7fb_4_k_cu_9f223ee44cuda3std6ranges3__45__cpo5ssizeE)
_ZN34_INTERNAL_1483e7fb_4_k_cu_9f223ee44cuda3std6ranges3__45__cpo5ssizeE:
	.zero		1
	.type		_ZN34_INTERNAL_1483e7fb_4_k_cu_9f223ee46thrust24THRUST_300001_SM_1000_NS12placeholders2_8E,@object
	.size		_ZN34_INTERNAL_1483e7fb_4_k_cu_9f223ee46thrust24THRUST_300001_SM_1000_NS12placeholders2_8E,(_ZN34_INTERNAL_1483e7fb_4_k_cu_9f223ee44cuda3std3__45__cpo5crendE - _ZN34_INTERNAL_1483e7fb_4_k_cu_9f223ee46thrust24THRUST_300001_SM_1000_NS12placeholders2_8E)
_ZN34_INTERNAL_1483e7fb_4_k_cu_9f223ee46thrust24THRUST_300001_SM_1000_NS12placeholders2_8E:
	.zero		1
	.type		_ZN34_INTERNAL_1483e7fb_4_k_cu_9f223ee44cuda3std3__45__cpo5crendE,@object
	.size		_ZN34_INTERNAL_1483e7fb_4_k_cu_9f223ee44cuda3std3__45__cpo5crendE,(_ZN34_INTERNAL_1483e7fb_4_k_cu_9f223ee44cuda3std6ranges3__45__cpo4prevE - _ZN34_INTERNAL_1483e7fb_4_k_cu_9f223ee44cuda3std3__45__cpo5crendE)
_ZN34_INTERNAL_1483e7fb_4_k_cu_9f223ee44cuda3std3__45__cpo5crendE:
	.zero		1
	.type		_ZN34_INTERNAL_1483e7fb_4_k_cu_9f223ee44cuda3std6ranges3__45__cpo4prevE,@object
	.size		_ZN34_INTERNAL_1483e7fb_4_k_cu_9f223ee44cuda3std6ranges3__45__cpo4prevE,(_ZN34_INTERNAL_1483e7fb_4_k_cu_9f223ee44cuda3std6ranges3__45__cpo9iter_moveE - _ZN34_INTERNAL_1483e7fb_4_k_cu_9f223ee44cuda3std6ranges3__45__cpo4prevE)
_ZN34_INTERNAL_1483e7fb_4_k_cu_9f223ee44cuda3std6ranges3__45__cpo4prevE:
	.zero		1
	.type		_ZN34_INTERNAL_1483e7fb_4_k_cu_9f223ee44cuda3std6ranges3__45__cpo9iter_moveE,@object
	.size		_ZN34_INTERNAL_1483e7fb_4_k_cu_9f223ee44cuda3std6ranges3__45__cpo9iter_moveE,(_ZN34_INTERNAL_1483e7fb_4_k_cu_9f223ee46thrust24THRUST_300001_SM_1000_NS6system6detail10sequential3seqE - _ZN34_INTERNAL_1483e7fb_4_k_cu_9f223ee44cuda3std6ranges3__45__cpo9iter_moveE)
_ZN34_INTERNAL_1483e7fb_4_k_cu_9f223ee44cuda3std6ranges3__45__cpo9iter_moveE:
	.zero		1
	.type		_ZN34_INTERNAL_1483e7fb_4_k_cu_9f223ee46thrust24THRUST_300001_SM_1000_NS6system6detail10sequential3seqE,@object
	.size		_ZN34_INTERNAL_1483e7fb_4_k_cu_9f223ee46thrust24THRUST_300001_SM_1000_NS6system6detail10sequential3seqE,(.L_40 - _ZN34_INTERNAL_1483e7fb_4_k_cu_9f223ee46thrust24THRUST_300001_SM_1000_NS6system6detail10sequential3seqE)
_ZN34_INTERNAL_1483e7fb_4_k_cu_9f223ee46thrust24THRUST_300001_SM_1000_NS6system6detail10sequential3seqE:
	.zero		1
.L_40:


//--------------------- .nv.constant0._ZN3cub18CUB_300001_SM_10006detail8for_each13static_kernelINS2_12policy_hub_t12policy_500_tEmN6thrust24THRUST_300001_SM_1000_NS8cuda_cub20__uninitialized_fill7functorINS7_10device_ptrIfEEfEEEEvT0_T1_ --------------------------
	.section	.nv.constant0._ZN3cub18CUB_300001_SM_10006detail8for_each13static_kernelINS2_12policy_hub_t12policy_500_tEmN6thrust24THRUST_300001_SM_1000_NS8cuda_cub20__uninitialized_fill7functorINS7_10device_ptrIfEEfEEEEvT0_T1_,"a",@progbits
	.sectionflags	@""
	.align	4
.nv.constant0._ZN3cub18CUB_300001_SM_10006detail8for_each13static_kernelINS2_12policy_hub_t12policy_500_tEmN6thrust24THRUST_300001_SM_1000_NS8cuda_cub20__uninitialized_fill7functorINS7_10device_ptrIfEEfEEEEvT0_T1_:
	.zero		920


//--------------------- .nv.constant0._ZN3cub18CUB_300001_SM_10006detail11EmptyKernelIvEEvv --------------------------
	.section	.nv.constant0._ZN3cub18CUB_300001_SM_10006detail11EmptyKernelIvEEvv,"a",@progbits
	.sectionflags	@""
	.align	4
.nv.constant0._ZN3cub18CUB_300001_SM_10006detail11EmptyKernelIvEEvv:
	.zero		896


//--------------------- .nv.constant0._Z5mc_piPfii --------------------------
	.section	.nv.constant0._Z5mc_piPfii,"a",@progbits
	.sectionflags	@""
	.align	4
.nv.constant0._Z5mc_piPfii:
	.zero		912


//--------------------- SYMBOLS --------------------------

	.type		.nv.reservedSmem.offset0,@object
	.size		.nv.reservedSmem.offset0,0x4
